	.target	sm_90a

	.elftype	@"ET_EXEC"


//--------------------- .note.nv.tkinfo           --------------------------
	.section	.note.nv.tkinfo,"",@"SHT_NOTE"
	.sectionflags	@"SHF_NOTE_NV_TKINFO"
	.tkinfo
        /*0018*/ 	.word	0x00000002
        /*0030*/ 	.string	""
        /*0030*/ 	.string	"ptxas"
        /*0030*/ 	.string	"Cuda compilation tools, release 13.0, V13.0.88"
        /*0030*/ 	.string	"Build cuda_13.0.r13.0/compiler.36424714_0"
        /*0030*/ 	.string	"-arch sm_90a -m 64 "



//--------------------- .note.nv.cuinfo           --------------------------
	.section	.note.nv.cuinfo,"",@"SHT_NOTE"
	.sectionflags	@"SHF_NOTE_NV_CUINFO"
        /*0018*/ 	.short	0x0002
        /*001a*/ 	.short	0x005a
        /*001c*/ 	.short	0x0082
	.zero		2


//--------------------- .nv.info                  --------------------------
	.section	.nv.info,"",@"SHT_CUDA_INFO"
	.align	4


	//----- nvinfo : EIATTR_REGCOUNT
	.align		4
        /*0000*/ 	.byte	0x04, 0x2f
        /*0002*/ 	.short	(.L_12 - .L_11)
	.align		4
.L_11:
        /*0004*/ 	.word	index@(_ZN7cutlass13device_kernelINS_4gemm6kernel13GemmUniversalIN4cute5tupleIJiiiiEEENS1_10collective13CollectiveMmaINS1_37MainloopSm90TmaGmmaWarpSpecializedFP8ILi18ENS5_IJNS4_1CILi1EEENSA_ILi8EEESB_EEENS1_35KernelTmaWarpSpecializedCooperativeEEENS5_IJNSA_ILi256EEENSA_ILi128EEENSA_ILi32EEEEEENS_12float_e4m3_tENS5_IJlSB_lEEESK_SL_NS4_8TiledMMAINS4_8MMA_AtomIJNS4_4SM904GMMA31MMA_64x128x32_F32E4M3E4M3_SS_TNILNSP_7ScaleInE1ELSR_1EEEEEENS4_6LayoutINS5_IJNSA_ILi2EEESB_SB_EEENS5_IJSB_NSA_ILi0EEESX_EEEEENS5_IJNS4_10UnderscoreES10_S10_EEEEENS4_23SM90_TMA_LOAD_MULTICASTENS4_14ComposedLayoutINS4_7SwizzleILi1ELi4ELi3EEENS4_18smem_ptr_flag_bitsILi8EEENSU_INS5_IJSC_SI_EEENS5_IJSI_SB_EEEEEEEvNS4_8identityENS4_13SM90_TMA_LOADES1C_vS1D_EENS_8epilogue10collective6detail29Sm90TmaWarpSpecializedAdapterINS1H_15DefaultEpilogueISK_SL_SL_NS1G_6thread17LinearCombinationISK_Li1EffLNS1L_9ScaleType4KindE0ELNS_15FloatRoundStyleE2ESK_EENS1_15EpilogueDefaultEEEEEvvEEEEvNT_6ParamsE)
        /*0008*/ 	.word	0x000000a8


	//----- nvinfo : EIATTR_FRAME_SIZE
	.align		4
.L_12:
        /*000c*/ 	.byte	0x04, 0x11
        /*000e*/ 	.short	(.L_14 - .L_13)
	.align		4
.L_13:
        /*0010*/ 	.word	index@(_ZN7cutlass13device_kernelINS_4gemm6kernel13GemmUniversalIN4cute5tupleIJiiiiEEENS1_10collective13CollectiveMmaINS1_37MainloopSm90TmaGmmaWarpSpecializedFP8ILi18ENS5_IJNS4_1CILi1EEENSA_ILi8EEESB_EEENS1_35KernelTmaWarpSpecializedCooperativeEEENS5_IJNSA_ILi256EEENSA_ILi128EEENSA_ILi32EEEEEENS_12float_e4m3_tENS5_IJlSB_lEEESK_SL_NS4_8TiledMMAINS4_8MMA_AtomIJNS4_4SM904GMMA31MMA_64x128x32_F32E4M3E4M3_SS_TNILNSP_7ScaleInE1ELSR_1EEEEEENS4_6LayoutINS5_IJNSA_ILi2EEESB_SB_EEENS5_IJSB_NSA_ILi0EEESX_EEEEENS5_IJNS4_10UnderscoreES10_S10_EEEEENS4_23SM90_TMA_LOAD_MULTICASTENS4_14ComposedLayoutINS4_7SwizzleILi1ELi4ELi3EEENS4_18smem_ptr_flag_bitsILi8EEENSU_INS5_IJSC_SI_EEENS5_IJSI_SB_EEEEEEEvNS4_8identityENS4_13SM90_TMA_LOADES1C_vS1D_EENS_8epilogue10collective6detail29Sm90TmaWarpSpecializedAdapterINS1H_15DefaultEpilogueISK_SL_SL_NS1G_6thread17LinearCombinationISK_Li1EffLNS1L_9ScaleType4KindE0ELNS_15FloatRoundStyleE2ESK_EENS1_15EpilogueDefaultEEEEEvvEEEEvNT_6ParamsE)
        /*0014*/ 	.word	0x00000100


	//----- nvinfo : EIATTR_MIN_STACK_SIZE
	.align		4
.L_14:
        /*0018*/ 	.byte	0x04, 0x12
        /*001a*/ 	.short	(.L_16 - .L_15)
	.align		4
.L_15:
        /*001c*/ 	.word	index@(_ZN7cutlass13device_kernelINS_4gemm6kernel13GemmUniversalIN4cute5tupleIJiiiiEEENS1_10collective13CollectiveMmaINS1_37MainloopSm90TmaGmmaWarpSpecializedFP8ILi18ENS5_IJNS4_1CILi1EEENSA_ILi8EEESB_EEENS1_35KernelTmaWarpSpecializedCooperativeEEENS5_IJNSA_ILi256EEENSA_ILi128EEENSA_ILi32EEEEEENS_12float_e4m3_tENS5_IJlSB_lEEESK_SL_NS4_8TiledMMAINS4_8MMA_AtomIJNS4_4SM904GMMA31MMA_64x128x32_F32E4M3E4M3_SS_TNILNSP_7ScaleInE1ELSR_1EEEEEENS4_6LayoutINS5_IJNSA_ILi2EEESB_SB_EEENS5_IJSB_NSA_ILi0EEESX_EEEEENS5_IJNS4_10UnderscoreES10_S10_EEEEENS4_23SM90_TMA_LOAD_MULTICASTENS4_14ComposedLayoutINS4_7SwizzleILi1ELi4ELi3EEENS4_18smem_ptr_flag_bitsILi8EEENSU_INS5_IJSC_SI_EEENS5_IJSI_SB_EEEEEEEvNS4_8identityENS4_13SM90_TMA_LOADES1C_vS1D_EENS_8epilogue10collective6detail29Sm90TmaWarpSpecializedAdapterINS1H_15DefaultEpilogueISK_SL_SL_NS1G_6thread17LinearCombinationISK_Li1EffLNS1L_9ScaleType4KindE0ELNS_15FloatRoundStyleE2ESK_EENS1_15EpilogueDefaultEEEEEvvEEEEvNT_6ParamsE)
        /*0020*/ 	.word	0x00000100
.L_16:


//--------------------- .nv.compat                --------------------------
	.section	.nv.compat,"",@"SHT_CUDA_COMPAT_INFO"
	.align	4
        /*0000*/ 	.byte	0x02, 0x09, 0x01, 0x00, 0x02, 0x02, 0x04, 0x00, 0x02, 0x05, 0x05, 0x00, 0x03, 0x07, 0x01, 0x01
        /*0010*/ 	.byte	0x02, 0x03, 0x01, 0x00, 0x02, 0x06, 0x01, 0x00, 0x04, 0x0b, 0x08, 0x00, 0x00, 0x00, 0x00, 0x00
        /*0020*/ 	.byte	0x00, 0x00, 0x00, 0x00


//--------------------- .nv.info._ZN7cutlass13device_kernelINS_4gemm6kernel13GemmUniversalIN4cute5tupleIJiiiiEEENS1_10collective13CollectiveMmaINS1_37MainloopSm90TmaGmmaWarpSpecializedFP8ILi18ENS5_IJNS4_1CILi1EEENSA_ILi8EEESB_EEENS1_35KernelTmaWarpSpecializedCooperativeEEENS5_IJNSA_ILi256EEENSA_ILi128EEENSA_ILi32EEEEEENS_12float_e4m3_tENS5_IJlSB_lEEESK_SL_NS4_8TiledMMAINS4_8MMA_AtomIJNS4_4SM904GMMA31MMA_64x128x32_F32E4M3E4M3_SS_TNILNSP_7ScaleInE1ELSR_1EEEEEENS4_6LayoutINS5_IJNSA_ILi2EEESB_SB_EEENS5_IJSB_NSA_ILi0EEESX_EEEEENS5_IJNS4_10UnderscoreES10_S10_EEEEENS4_23SM90_TMA_LOAD_MULTICASTENS4_14ComposedLayoutINS4_7SwizzleILi1ELi4ELi3EEENS4_18smem_ptr_flag_bitsILi8EEENSU_INS5_IJSC_SI_EEENS5_IJSI_SB_EEEEEEEvNS4_8identityENS4_13SM90_TMA_LOADES1C_vS1D_EENS_8epilogue10collective6detail29Sm90TmaWarpSpecializedAdapterINS1H_15DefaultEpilogueISK_SL_SL_NS1G_6thread17LinearCombinationISK_Li1EffLNS1L_9ScaleType4KindE0ELNS_15FloatRoundStyleE2ESK_EENS1_15EpilogueDefaultEEEEEvvEEEEvNT_6ParamsE --------------------------
	.section	.nv.info._ZN7cutlass13device_kernelINS_4gemm6kernel13GemmUniversalIN4cute5tupleIJiiiiEEENS1_10collective13CollectiveMmaINS1_37MainloopSm90TmaGmmaWarpSpecializedFP8ILi18ENS5_IJNS4_1CILi1EEENSA_ILi8EEESB_EEENS1_35KernelTmaWarpSpecializedCooperativeEEENS5_IJNSA_ILi256EEENSA_ILi128EEENSA_ILi32EEEEEENS_12float_e4m3_tENS5_IJlSB_lEEESK_SL_NS4_8TiledMMAINS4_8MMA_AtomIJNS4_4SM904GMMA31MMA_64x128x32_F32E4M3E4M3_SS_TNILNSP_7ScaleInE1ELSR_1EEEEEENS4_6LayoutINS5_IJNSA_ILi2EEESB_SB_EEENS5_IJSB_NSA_ILi0EEESX_EEEEENS5_IJNS4_10UnderscoreES10_S10_EEEEENS4_23SM90_TMA_LOAD_MULTICASTENS4_14ComposedLayoutINS4_7SwizzleILi1ELi4ELi3EEENS4_18smem_ptr_flag_bitsILi8EEENSU_INS5_IJSC_SI_EEENS5_IJSI_SB_EEEEEEEvNS4_8identityENS4_13SM90_TMA_LOADES1C_vS1D_EENS_8epilogue10collective6detail29Sm90TmaWarpSpecializedAdapterINS1H_15DefaultEpilogueISK_SL_SL_NS1G_6thread17LinearCombinationISK_Li1EffLNS1L_9ScaleType4KindE0ELNS_15FloatRoundStyleE2ESK_EENS1_15EpilogueDefaultEEEEEvvEEEEvNT_6ParamsE,"",@"SHT_CUDA_INFO"
	.sectionflags	@""
	.align	4


	//----- nvinfo : EIATTR_CUDA_API_VERSION
	.align		4
        /*0000*/ 	.byte	0x04, 0x37
        /*0002*/ 	.short	(.L_18 - .L_17)
.L_17:
        /*0004*/ 	.word	0x00000082


	//----- nvinfo : EIATTR_KPARAM_INFO
	.align		4
.L_18:
        /*0008*/ 	.byte	0x04, 0x17
        /*000a*/ 	.short	(.L_20 - .L_19)
.L_19:
        /*000c*/ 	.word	0x00000000
        /*0010*/ 	.short	0x0000
        /*0012*/ 	.short	0x0070
        /*0014*/ 	.byte	0x00, 0xf0, 0x01, 0x10


	//----- nvinfo : EIATTR_SPARSE_MMA_MASK
	.align		4
.L_20:
        /*0018*/ 	.byte	0x03, 0x50
        /*001a*/ 	.short	0x0000


	//----- nvinfo : EIATTR_MAXREG_COUNT
	.align		4
        /*001c*/ 	.byte	0x03, 0x1b
        /*001e*/ 	.short	0x00a8


	//----- nvinfo : EIATTR_NUM_BARRIERS
	.align		4
        /*0020*/ 	.byte	0x02, 0x4c
        /*0022*/ 	.byte	0x01
	.zero		1


	//----- nvinfo : EIATTR_ANNOTATIONS
	.align		4
        /*0024*/ 	.byte	0x04, 0x55
        /*0026*/ 	.short	(.L_22 - .L_21)


	//   ....[0]....
.L_21:
        /*0028*/ 	.word	0x00000001
        /*002c*/ 	.byte	0x60, 0x08, 0x00, 0x00, 0x01, 0x00, 0x00, 0x00, 0x90, 0x0a, 0x00, 0x00, 0x01, 0x00, 0x00, 0x00
        /* <DEDUP_REMOVED lines=195> */
        /*0c6c*/ 	.byte	0x10, 0x0d, 0x01, 0x00, 0x01, 0x00, 0x00, 0x00, 0x60, 0x0d, 0x01, 0x00


	//----- nvinfo : EIATTR_MERCURY_ISA_VERSION
	.align		4
.L_22:
        /*0c78*/ 	.byte	0x03, 0x5f
        /*0c7a*/ 	.short	0x0101


	//----- nvinfo : EIATTR_INT_WARP_WIDE_INSTR_OFFSETS
	.align		4
        /*0c7c*/ 	.byte	0x04, 0x31
        /*0c7e*/ 	.short	(.L_24 - .L_23)


	//   ....[0]....
.L_23:
        /*0c80*/ 	.word	0x00000720


	//   ....[1]....
        /*0c84*/ 	.word	0x00000740


	//   ....[2]....
        /*0c88*/ 	.word	0x00000890


	//----- nvinfo : EIATTR_COOP_GROUP_MASK_REGIDS
	.align		4
.L_24:
        /*0c8c*/ 	.byte	0x04, 0x29
        /*0c8e*/ 	.short	(.L_26 - .L_25)


	//   ....[0]....
.L_25:
        /*0c90*/ 	.word	0xffffffff


	//   ....[1]....
        /*0c94*/ 	.word	0xffffffff


	//   ....[2]....
        /*0c98*/ 	.word	0xffffffff


	//   ....[3]....
        /*0c9c*/ 	.word	0xffffffff


	//   ....[4]....
        /*0ca0*/ 	.word	0xffffffff


	//   ....[5]....
        /*0ca4*/ 	.word	0xffffffff


	//----- nvinfo : EIATTR_COOP_GROUP_INSTR_OFFSETS
	.align		4
.L_26:
        /*0ca8*/ 	.byte	0x04, 0x28
        /*0caa*/ 	.short	(.L_28 - .L_27)


	//   ....[0]....
.L_27:
        /*0cac*/ 	.word	0x00000070


	//   ....[1]....
        /*0cb0*/ 	.word	0x00000080


	//   ....[2]....
        /*0cb4*/ 	.word	0x000001a0


	//   ....[3]....
        /*0cb8*/ 	.word	0x000005b0


	//   ....[4]....
        /*0cbc*/ 	.word	0x000009a0


	//   ....[5]....
        /*0cc0*/ 	.word	0x00001720


	//----- nvinfo : EIATTR_REG_RECONFIG
	.align		4
.L_28:
        /*0cc4*/ 	.byte	0x01, 0x54
	.zero		2


	//----- nvinfo : EIATTR_MBARRIER_INSTR_OFFSETS
	.align		4
        /*0cc8*/ 	.byte	0x04, 0x39
        /*0cca*/ 	.short	(.L_30 - .L_29)


	//   ....[0]....
.L_29:
        /*0ccc*/ 	.word	0x00000340
        /*0cd0*/ 	.word	0x000000ff
        /*0cd4*/ 	.word	0x00000000
        /*0cd8*/ 	.short	0x0100
        /*0cda*/ 	.byte	0x09
	.zero		1


	//   ....[1]....
        /*0cdc*/ 	.word	0x00000350
        /*0ce0*/ 	.word	0x000000ff
        /*0ce4*/ 	.word	0x00000090
        /*0ce8*/ 	.short	0x0100
        /*0cea*/ 	.byte	0x09
	.zero		1


	//   ....[2]....
        /*0cec*/ 	.word	0x00000360
        /*0cf0*/ 	.word	0x000000ff
        /*0cf4*/ 	.word	0x00000008
        /*0cf8*/ 	.short	0x0100
        /*0cfa*/ 	.byte	0x09
	.zero		1


	//   ....[3]....
        /*0cfc*/ 	.word	0x00000370
        /*0d00*/ 	.word	0x000000ff
        /*0d04*/ 	.word	0x00000098
        /*0d08*/ 	.short	0x0100
        /*0d0a*/ 	.byte	0x09
	.zero		1


	//   ....[4]....
        /*0d0c*/ 	.word	0x00000380
        /*0d10*/ 	.word	0x000000ff
        /*0d14*/ 	.word	0x00000010
        /*0d18*/ 	.short	0x0100
        /*0d1a*/ 	.byte	0x09
	.zero		1


	//   ....[5]....
        /*0d1c*/ 	.word	0x00000390
        /*0d20*/ 	.word	0x000000ff
        /*0d24*/ 	.word	0x000000a0
        /*0d28*/ 	.short	0x0100
        /*0d2a*/ 	.byte	0x09
	.zero		1


	//   ....[6]....
        /*0d2c*/ 	.word	0x000003a0
        /*0d30*/ 	.word	0x000000ff
        /*0d34*/ 	.word	0x00000018
        /*0d38*/ 	.short	0x0100
        /*0d3a*/ 	.byte	0x09
	.zero		1


	//   ....[7]....
        /*0d3c*/ 	.word	0x000003b0
        /*0d40*/ 	.word	0x000000ff
        /*0d44*/ 	.word	0x000000a8
        /*0d48*/ 	.short	0x0100
        /*0d4a*/ 	.byte	0x09
	.zero		1


	//   ....[8]....
        /*0d4c*/ 	.word	0x000003c0
        /*0d50*/ 	.word	0x000000ff
        /*0d54*/ 	.word	0x00000020
        /*0d58*/ 	.short	0x0100
        /*0d5a*/ 	.byte	0x09
	.zero		1


	//   ....[9]....
        /*0d5c*/ 	.word	0x000003d0
        /*0d60*/ 	.word	0x000000ff
        /*0d64*/ 	.word	0x000000b0
        /*0d68*/ 	.short	0x0100
        /*0d6a*/ 	.byte	0x09
	.zero		1


	//   ....[10]....
        /*0d6c*/ 	.word	0x000003e0
        /*0d70*/ 	.word	0x000000ff
        /*0d74*/ 	.word	0x00000028
        /*0d78*/ 	.short	0x0100
        /*0d7a*/ 	.byte	0x09
	.zero		1


	//   ....[11]....
        /*0d7c*/ 	.word	0x000003f0
        /*0d80*/ 	.word	0x000000ff
        /*0d84*/ 	.word	0x000000b8
        /*0d88*/ 	.short	0x0100
        /*0d8a*/ 	.byte	0x09
	.zero		1


	//   ....[12]....
        /*0d8c*/ 	.word	0x00000400
        /*0d90*/ 	.word	0x000000ff
        /*0d94*/ 	.word	0x00000030
        /*0d98*/ 	.short	0x0100
        /*0d9a*/ 	.byte	0x09
	.zero		1


	//   ....[13]....
        /*0d9c*/ 	.word	0x00000410
        /*0da0*/ 	.word	0x000000ff
        /*0da4*/ 	.word	0x000000c0
        /*0da8*/ 	.short	0x0100
        /*0daa*/ 	.byte	0x09
	.zero		1


	//   ....[14]....
        /*0dac*/ 	.word	0x00000420
        /*0db0*/ 	.word	0x000000ff
        /*0db4*/ 	.word	0x00000038
        /*0db8*/ 	.short	0x0100
        /*0dba*/ 	.byte	0x09
	.zero		1


	//   ....[15]....
        /*0dbc*/ 	.word	0x00000430
        /*0dc0*/ 	.word	0x000000ff
        /*0dc4*/ 	.word	0x000000c8
        /*0dc8*/ 	.short	0x0100
        /*0dca*/ 	.byte	0x09
	.zero		1


	//   ....[16]....
        /*0dcc*/ 	.word	0x00000440
        /*0dd0*/ 	.word	0x000000ff
        /*0dd4*/ 	.word	0x00000040
        /*0dd8*/ 	.short	0x0100
        /*0dda*/ 	.byte	0x09
	.zero		1


	//   ....[17]....
        /*0ddc*/ 	.word	0x00000450
        /*0de0*/ 	.word	0x000000ff
        /*0de4*/ 	.word	0x000000d0
        /*0de8*/ 	.short	0x0100
        /*0dea*/ 	.byte	0x09
	.zero		1


	//   ....[18]....
        /*0dec*/ 	.word	0x00000460
        /*0df0*/ 	.word	0x000000ff
        /*0df4*/ 	.word	0x00000048
        /*0df8*/ 	.short	0x0100
        /*0dfa*/ 	.byte	0x09
	.zero		1


	//   ....[19]....
        /*0dfc*/ 	.word	0x00000470
        /*0e00*/ 	.word	0x000000ff
        /*0e04*/ 	.word	0x000000d8
        /*0e08*/ 	.short	0x0100
        /*0e0a*/ 	.byte	0x09
	.zero		1


	//   ....[20]....
        /*0e0c*/ 	.word	0x00000480
        /*0e10*/ 	.word	0x000000ff
        /*0e14*/ 	.word	0x00000050
        /*0e18*/ 	.short	0x0100
        /*0e1a*/ 	.byte	0x09
	.zero		1


	//   ....[21]....
        /*0e1c*/ 	.word	0x00000490
        /*0e20*/ 	.word	0x000000ff
        /*0e24*/ 	.word	0x000000e0
        /*0e28*/ 	.short	0x0100
        /*0e2a*/ 	.byte	0x09
	.zero		1


	//   ....[22]....
        /*0e2c*/ 	.word	0x000004a0
        /*0e30*/ 	.word	0x000000ff
        /*0e34*/ 	.word	0x00000058
        /*0e38*/ 	.short	0x0100
        /*0e3a*/ 	.byte	0x09
	.zero		1


	//   ....[23]....
        /*0e3c*/ 	.word	0x000004b0
        /*0e40*/ 	.word	0x000000ff
        /*0e44*/ 	.word	0x000000e8
        /*0e48*/ 	.short	0x0100
        /*0e4a*/ 	.byte	0x09
	.zero		1


	//   ....[24]....
        /*0e4c*/ 	.word	0x000004c0
        /*0e50*/ 	.word	0x000000ff
        /*0e54*/ 	.word	0x00000060
        /*0e58*/ 	.short	0x0100
        /*0e5a*/ 	.byte	0x09
	.zero		1


	//   ....[25]....
        /*0e5c*/ 	.word	0x000004d0
        /*0e60*/ 	.word	0x000000ff
        /*0e64*/ 	.word	0x000000f0
        /*0e68*/ 	.short	0x0100
        /*0e6a*/ 	.byte	0x09
	.zero		1


	//   ....[26]....
        /*0e6c*/ 	.word	0x000004e0
        /*0e70*/ 	.word	0x000000ff
        /*0e74*/ 	.word	0x00000068
        /*0e78*/ 	.short	0x0100
        /*0e7a*/ 	.byte	0x09
	.zero		1


	//   ....[27]....
        /*0e7c*/ 	.word	0x000004f0
        /*0e80*/ 	.word	0x000000ff
        /*0e84*/ 	.word	0x000000f8
        /*0e88*/ 	.short	0x0100
        /*0e8a*/ 	.byte	0x09
	.zero		1


	//   ....[28]....
        /*0e8c*/ 	.word	0x00000500
        /*0e90*/ 	.word	0x000000ff
        /*0e94*/ 	.word	0x00000070
        /*0e98*/ 	.short	0x0100
        /*0e9a*/ 	.byte	0x09
	.zero		1


	//   ....[29]....
        /*0e9c*/ 	.word	0x00000510
        /*0ea0*/ 	.word	0x000000ff
        /*0ea4*/ 	.word	0x00000100
        /*0ea8*/ 	.short	0x0100
        /*0eaa*/ 	.byte	0x09
	.zero		1


	//   ....[30]....
        /*0eac*/ 	.word	0x00000520
        /*0eb0*/ 	.word	0x000000ff
        /*0eb4*/ 	.word	0x00000078
        /*0eb8*/ 	.short	0x0100
        /*0eba*/ 	.byte	0x09
	.zero		1


	//   ....[31]....
        /*0ebc*/ 	.word	0x00000530
        /*0ec0*/ 	.word	0x000000ff
        /*0ec4*/ 	.word	0x00000108
        /*0ec8*/ 	.short	0x0100
        /*0eca*/ 	.byte	0x09
	.zero		1


	//   ....[32]....
        /*0ecc*/ 	.word	0x00000540
        /*0ed0*/ 	.word	0x000000ff
        /*0ed4*/ 	.word	0x00000080
        /*0ed8*/ 	.short	0x0100
        /*0eda*/ 	.byte	0x09
	.zero		1


	//   ....[33]....
        /*0edc*/ 	.word	0x00000550
        /*0ee0*/ 	.word	0x000000ff
        /*0ee4*/ 	.word	0x00000110
        /*0ee8*/ 	.short	0x0100
        /*0eea*/ 	.byte	0x09
	.zero		1


	//   ....[34]....
        /*0eec*/ 	.word	0x00000560
        /*0ef0*/ 	.word	0x000000ff
        /*0ef4*/ 	.word	0x00000088
        /*0ef8*/ 	.short	0x0100
        /*0efa*/ 	.byte	0x09
	.zero		1


	//   ....[35]....
        /*0efc*/ 	.word	0x00000570
        /*0f00*/ 	.word	0x000000ff
        /*0f04*/ 	.word	0x00000118
        /*0f08*/ 	.short	0x0100
        /*0f0a*/ 	.byte	0x09
	.zero		1


	//   ....[36]....
        /*0f0c*/ 	.word	0x00000920
        /*0f10*/ 	.word	0x000000ff
        /*0f14*/ 	.word	0x00000130
        /*0f18*/ 	.short	0x0100
        /*0f1a*/ 	.byte	0x06
	.zero		1


	//   ....[37]....
        /*0f1c*/ 	.word	0x00000950
        /*0f20*/ 	.word	0x000000ff
        /*0f24*/ 	.word	0x00000138
        /*0f28*/ 	.short	0x0100
        /*0f2a*/ 	.byte	0x06
	.zero		1


	//   ....[38]....
        /*0f2c*/ 	.word	0x00001f30
        /*0f30*/ 	.word	0x000000ff
        /*0f34*/ 	.word	0x00000000
        /*0f38*/ 	.short	0x010a
        /*0f3a*/ 	.byte	0x07
	.zero		1


	//   ....[39]....
        /*0f3c*/ 	.word	0x00001f90
        /*0f40*/ 	.word	0x000000ff
        /*0f44*/ 	.word	0x00000000
        /*0f48*/ 	.short	0x010a
        /*0f4a*/ 	.byte	0x07
	.zero		1


	//   ....[40]....
        /*0f4c*/ 	.word	0x00003160
        /*0f50*/ 	.word	0x000000ff
        /*0f54*/ 	.word	0x00000000
        /*0f58*/ 	.short	0x010a
        /*0f5a*/ 	.byte	0x09
	.zero		1


	//   ....[41]....
        /*0f5c*/ 	.word	0x000031a0
        /*0f60*/ 	.word	0x000000ff
        /*0f64*/ 	.word	0x00000000
        /*0f68*/ 	.short	0x010a
        /*0f6a*/ 	.byte	0x09
	.zero		1


	//   ....[42]....
        /*0f6c*/ 	.word	0x000041e0
        /*0f70*/ 	.word	0x000000e5
        /*0f74*/ 	.word	0x00000000
        /*0f78*/ 	.short	0x0101
        /*0f7a*/ 	.byte	0x3f
	.zero		1


	//   ....[43]....
        /*0f7c*/ 	.word	0x000053d0
        /*0f80*/ 	.word	0x00000018
        /*0f84*/ 	.word	0x00000000
        /*0f88*/ 	.short	0x0101
        /*0f8a*/ 	.byte	0x3f
	.zero		1


	//   ....[44]....
        /*0f8c*/ 	.word	0x0000f780
        /*0f90*/ 	.word	0x0000000d
        /*0f94*/ 	.word	0x00000090
        /*0f98*/ 	.short	0x010a
        /*0f9a*/ 	.byte	0x3f
	.zero		1


	//   ....[45]....
        /*0f9c*/ 	.word	0x0000fb50
        /*0fa0*/ 	.word	0x00000005
        /*0fa4*/ 	.word	0x00000138
        /*0fa8*/ 	.short	0x0101
        /*0faa*/ 	.byte	0x3f
	.zero		1


	//   ....[46]....
        /*0fac*/ 	.word	0x000102d0
        /*0fb0*/ 	.word	0x00000007
        /*0fb4*/ 	.word	0x00000000
        /*0fb8*/ 	.short	0x010a
        /*0fba*/ 	.byte	0x3f
	.zero		1


	//   ....[47]....
        /*0fbc*/ 	.word	0x00010350
        /*0fc0*/ 	.word	0x00000008
        /*0fc4*/ 	.word	0x00000000
        /*0fc8*/ 	.short	0x010a
        /*0fca*/ 	.byte	0x3f
	.zero		1


	//   ....[48]....
        /*0fcc*/ 	.word	0x000103e0
        /*0fd0*/ 	.word	0x00000009
        /*0fd4*/ 	.word	0x00000000
        /*0fd8*/ 	.short	0x010a
        /*0fda*/ 	.byte	0x3f
	.zero		1


	//   ....[49]....
        /*0fdc*/ 	.word	0x00010470
        /*0fe0*/ 	.word	0x00000008
        /*0fe4*/ 	.word	0x00000000
        /*0fe8*/ 	.short	0x010a
        /*0fea*/ 	.byte	0x3f
	.zero		1


	//   ....[50]....
        /*0fec*/ 	.word	0x00010500
        /*0ff0*/ 	.word	0x00000009
        /*0ff4*/ 	.word	0x00000000
        /*0ff8*/ 	.short	0x010a
        /*0ffa*/ 	.byte	0x3f
	.zero		1


	//   ....[51]....
        /*0ffc*/ 	.word	0x00010590
        /*1000*/ 	.word	0x00000008
        /*1004*/ 	.word	0x00000000
        /*1008*/ 	.short	0x010a
        /*100a*/ 	.byte	0x3f
	.zero		1


	//   ....[52]....
        /*100c*/ 	.word	0x00010620
        /*1010*/ 	.word	0x00000009
        /*1014*/ 	.word	0x00000000
        /*1018*/ 	.short	0x010a
        /*101a*/ 	.byte	0x3f
	.zero		1


	//   ....[53]....
        /*101c*/ 	.word	0x000106b0
        /*1020*/ 	.word	0x00000008
        /*1024*/ 	.word	0x00000000
        /*1028*/ 	.short	0x010a
        /*102a*/ 	.byte	0x3f
	.zero		1


	//   ....[54]....
        /*102c*/ 	.word	0x00010740
        /*1030*/ 	.word	0x00000009
        /*1034*/ 	.word	0x00000000
        /*1038*/ 	.short	0x010a
        /*103a*/ 	.byte	0x3f
	.zero		1


	//   ....[55]....
        /*103c*/ 	.word	0x000107d0
        /*1040*/ 	.word	0x00000008
        /*1044*/ 	.word	0x00000000
        /*1048*/ 	.short	0x010a
        /*104a*/ 	.byte	0x3f
	.zero		1


	//   ....[56]....
        /*104c*/ 	.word	0x00010860
        /*1050*/ 	.word	0x00000009
        /*1054*/ 	.word	0x00000000
        /*1058*/ 	.short	0x010a
        /*105a*/ 	.byte	0x3f
	.zero		1


	//   ....[57]....
        /*105c*/ 	.word	0x000108f0
        /*1060*/ 	.word	0x00000008
        /*1064*/ 	.word	0x00000000
        /*1068*/ 	.short	0x010a
        /*106a*/ 	.byte	0x3f
	.zero		1


	//   ....[58]....
        /*106c*/ 	.word	0x00010980
        /*1070*/ 	.word	0x00000009
        /*1074*/ 	.word	0x00000000
        /*1078*/ 	.short	0x010a
        /*107a*/ 	.byte	0x3f
	.zero		1


	//   ....[59]....
        /*107c*/ 	.word	0x00010a10
        /*1080*/ 	.word	0x00000008
        /*1084*/ 	.word	0x00000000
        /*1088*/ 	.short	0x010a
        /*108a*/ 	.byte	0x3f
	.zero		1


	//   ....[60]....
        /*108c*/ 	.word	0x00010aa0
        /*1090*/ 	.word	0x00000009
        /*1094*/ 	.word	0x00000000
        /*1098*/ 	.short	0x010a
        /*109a*/ 	.byte	0x3f
	.zero		1


	//   ....[61]....
        /*109c*/ 	.word	0x00010b30
        /*10a0*/ 	.word	0x00000008
        /*10a4*/ 	.word	0x00000000
        /*10a8*/ 	.short	0x010a
        /*10aa*/ 	.byte	0x3f
	.zero		1


	//   ....[62]....
        /*10ac*/ 	.word	0x00010bc0
        /*10b0*/ 	.word	0x0000000b
        /*10b4*/ 	.word	0x00000000
        /*10b8*/ 	.short	0x010a
        /*10ba*/ 	.byte	0x3f
	.zero		1


	//   ....[63]....
        /*10bc*/ 	.word	0x00010c50
        /*10c0*/ 	.word	0x00000003
        /*10c4*/ 	.word	0x00000000
        /*10c8*/ 	.short	0x010a
        /*10ca*/ 	.byte	0x3f
	.zero		1


	//   ....[64]....
        /*10cc*/ 	.word	0x00010cc0
        /*10d0*/ 	.word	0x00000003
        /*10d4*/ 	.word	0x00000000
        /*10d8*/ 	.short	0x010a
        /*10da*/ 	.byte	0x3f
	.zero		1


	//   ....[65]....
        /*10dc*/ 	.word	0x00010d30
        /*10e0*/ 	.word	0x00000000
        /*10e4*/ 	.word	0x00000000
        /*10e8*/ 	.short	0x010a
        /*10ea*/ 	.byte	0x3f
	.zero		1


	//   ....[66]....
        /*10ec*/ 	.word	0x00010e10
        /*10f0*/ 	.word	0x0000000d
        /*10f4*/ 	.word	0x00000090
        /*10f8*/ 	.short	0x010a
        /*10fa*/ 	.byte	0x3f
	.zero		1


	//   ....[67]....
        /*10fc*/ 	.word	0x00010ee0
        /*1100*/ 	.word	0x00000007
        /*1104*/ 	.word	0x00000000
        /*1108*/ 	.short	0x010a
        /*110a*/ 	.byte	0x3f
	.zero		1


	//   ....[68]....
        /*110c*/ 	.word	0x00010f30
        /*1110*/ 	.word	0x00000008
        /*1114*/ 	.word	0x00000000
        /*1118*/ 	.short	0x010a
        /*111a*/ 	.byte	0x3f
	.zero		1


	//   ....[69]....
        /*111c*/ 	.word	0x00010f80
        /*1120*/ 	.word	0x00000009
        /*1124*/ 	.word	0x00000000
        /*1128*/ 	.short	0x010a
        /*112a*/ 	.byte	0x3f
	.zero		1


	//   ....[70]....
        /*112c*/ 	.word	0x00010fd0
        /*1130*/ 	.word	0x00000008
        /*1134*/ 	.word	0x00000000
        /*1138*/ 	.short	0x010a
        /*113a*/ 	.byte	0x3f
	.zero		1


	//   ....[71]....
        /*113c*/ 	.word	0x00011020
        /*1140*/ 	.word	0x00000009
        /*1144*/ 	.word	0x00000000
        /*1148*/ 	.short	0x010a
        /*114a*/ 	.byte	0x3f
	.zero		1


	//   ....[72]....
        /*114c*/ 	.word	0x00011070
        /*1150*/ 	.word	0x00000008
        /*1154*/ 	.word	0x00000000
        /*1158*/ 	.short	0x010a
        /*115a*/ 	.byte	0x3f
	.zero		1


	//   ....[73]....
        /*115c*/ 	.word	0x000110c0
        /*1160*/ 	.word	0x00000009
        /*1164*/ 	.word	0x00000000
        /*1168*/ 	.short	0x010a
        /*116a*/ 	.byte	0x3f
	.zero		1


	//   ....[74]....
        /*116c*/ 	.word	0x00011110
        /*1170*/ 	.word	0x00000008
        /*1174*/ 	.word	0x00000000
        /*1178*/ 	.short	0x010a
        /*117a*/ 	.byte	0x3f
	.zero		1


	//   ....[75]....
        /*117c*/ 	.word	0x00011160
        /*1180*/ 	.word	0x00000009
        /*1184*/ 	.word	0x00000000
        /*1188*/ 	.short	0x010a
        /*118a*/ 	.byte	0x3f
	.zero		1


	//   ....[76]....
        /*118c*/ 	.word	0x000111b0
        /*1190*/ 	.word	0x00000008
        /*1194*/ 	.word	0x00000000
        /*1198*/ 	.short	0x010a
        /*119a*/ 	.byte	0x3f
	.zero		1


	//   ....[77]....
        /*119c*/ 	.word	0x00011200
        /*11a0*/ 	.word	0x00000009
        /*11a4*/ 	.word	0x00000000
        /*11a8*/ 	.short	0x010a
        /*11aa*/ 	.byte	0x3f
	.zero		1


	//   ....[78]....
        /*11ac*/ 	.word	0x00011250
        /*11b0*/ 	.word	0x00000008
        /*11b4*/ 	.word	0x00000000
        /*11b8*/ 	.short	0x010a
        /*11ba*/ 	.byte	0x3f
	.zero		1


	//   ....[79]....
        /*11bc*/ 	.word	0x000112a0
        /*11c0*/ 	.word	0x00000009
        /*11c4*/ 	.word	0x00000000
        /*11c8*/ 	.short	0x010a
        /*11ca*/ 	.byte	0x3f
	.zero		1


	//   ....[80]....
        /*11cc*/ 	.word	0x000112f0
        /*11d0*/ 	.word	0x00000008
        /*11d4*/ 	.word	0x00000000
        /*11d8*/ 	.short	0x010a
        /*11da*/ 	.byte	0x3f
	.zero		1


	//   ....[81]....
        /*11dc*/ 	.word	0x00011340
        /*11e0*/ 	.word	0x00000009
        /*11e4*/ 	.word	0x00000000
        /*11e8*/ 	.short	0x010a
        /*11ea*/ 	.byte	0x3f
	.zero		1


	//   ....[82]....
        /*11ec*/ 	.word	0x00011390
        /*11f0*/ 	.word	0x00000008
        /*11f4*/ 	.word	0x00000000
        /*11f8*/ 	.short	0x010a
        /*11fa*/ 	.byte	0x3f
	.zero		1


	//   ....[83]....
        /*11fc*/ 	.word	0x000113e0
        /*1200*/ 	.word	0x0000000b
        /*1204*/ 	.word	0x00000000
        /*1208*/ 	.short	0x010a
        /*120a*/ 	.byte	0x3f
	.zero		1


	//----- nvinfo : EIATTR_NUM_MBARRIERS
	.align		4
.L_30:
        /*120c*/ 	.byte	0x03, 0x38
        /*120e*/ 	.short	0x0026


	//----- nvinfo : EIATTR_EXIT_INSTR_OFFSETS
	.align		4
        /*1210*/ 	.byte	0x04, 0x1c
        /*1212*/ 	.short	(.L_32 - .L_31)


	//   ....[0]....
.L_31:
        /*1214*/ 	.word	0x00000b30


	//   ....[1]....
        /*1218*/ 	.word	0x000013c0


	//   ....[2]....
        /*121c*/ 	.word	0x0000ee70


	//   ....[3]....
        /*1220*/ 	.word	0x0000f400


	//   ....[4]....
        /*1224*/ 	.word	0x00010ca0


	//----- nvinfo : EIATTR_MAX_THREADS
	.align		4
.L_32:
        /*1228*/ 	.byte	0x04, 0x05
        /*122a*/ 	.short	(.L_34 - .L_33)
.L_33:
        /*122c*/ 	.word	0x00000180
        /*1230*/ 	.word	0x00000001
        /*1234*/ 	.word	0x00000001


	//----- nvinfo : EIATTR_CRS_STACK_SIZE
	.align		4
.L_34:
        /*1238*/ 	.byte	0x04, 0x1e
        /*123a*/ 	.short	(.L_36 - .L_35)
.L_35:
        /*123c*/ 	.word	0x00000000


	//----- nvinfo : EIATTR_CBANK_PARAM_SIZE
	.align		4
.L_36:
        /*1240*/ 	.byte	0x03, 0x19
        /*1242*/ 	.short	0x0470


	//----- nvinfo : EIATTR_PARAM_CBANK
	.align		4
        /*1244*/ 	.byte	0x04, 0x0a
        /*1246*/ 	.short	(.L_38 - .L_37)
	.align		4
.L_37:
        /*1248*/ 	.word	index@(.nv.constant0._ZN7cutlass13device_kernelINS_4gemm6kernel13GemmUniversalIN4cute5tupleIJiiiiEEENS1_10collective13CollectiveMmaINS1_37MainloopSm90TmaGmmaWarpSpecializedFP8ILi18ENS5_IJNS4_1CILi1EEENSA_ILi8EEESB_EEENS1_35KernelTmaWarpSpecializedCooperativeEEENS5_IJNSA_ILi256EEENSA_ILi128EEENSA_ILi32EEEEEENS_12float_e4m3_tENS5_IJlSB_lEEESK_SL_NS4_8TiledMMAINS4_8MMA_AtomIJNS4_4SM904GMMA31MMA_64x128x32_F32E4M3E4M3_SS_TNILNSP_7ScaleInE1ELSR_1EEEEEENS4_6LayoutINS5_IJNSA_ILi2EEESB_SB_EEENS5_IJSB_NSA_ILi0EEESX_EEEEENS5_IJNS4_10UnderscoreES10_S10_EEEEENS4_23SM90_TMA_LOAD_MULTICASTENS4_14ComposedLayoutINS4_7SwizzleILi1ELi4ELi3EEENS4_18smem_ptr_flag_bitsILi8EEENSU_INS5_IJSC_SI_EEENS5_IJSI_SB_EEEEEEEvNS4_8identityENS4_13SM90_TMA_LOADES1C_vS1D_EENS_8epilogue10collective6detail29Sm90TmaWarpSpecializedAdapterINS1H_15DefaultEpilogueISK_SL_SL_NS1G_6thread17LinearCombinationISK_Li1EffLNS1L_9ScaleType4KindE0ELNS_15FloatRoundStyleE2ESK_EENS1_15EpilogueDefaultEEEEEvvEEEEvNT_6ParamsE)
        /*124c*/ 	.short	0x0210
        /*124e*/ 	.short	0x0470


	//----- nvinfo : EIATTR_SW_WAR
	.align		4
.L_38:
        /*1250*/ 	.byte	0x04, 0x36
        /*1252*/ 	.short	(.L_40 - .L_39)
.L_39:
        /*1254*/ 	.word	0x00000008
.L_40:


//--------------------- .nv.callgraph             --------------------------
	.section	.nv.callgraph,"",@"SHT_CUDA_CALLGRAPH"
	.align	4
	.sectionentsize	8
	.align		4
        /*0000*/ 	.word	0x00000000
	.align		4
        /*0004*/ 	.word	0xffffffff
	.align		4
        /*0008*/ 	.word	0x00000000
	.align		4
        /*000c*/ 	.word	0xfffffffe
	.align		4
        /*0010*/ 	.word	0x00000000
	.align		4
        /*0014*/ 	.word	0xfffffffd
	.align		4
        /*0018*/ 	.word	0x00000000
	.align		4
        /*001c*/ 	.word	0xfffffffc


//--------------------- .nv.constant4             --------------------------
	.section	.nv.constant4,"a",@progbits
	.align	8
	.align		8
.nv.constant4:
        /*0000*/ 	.dword	_ZN40_INTERNAL_5ec36674_4_k_cu_38c6f0c8_283964cuda3std3__45__cpo5beginE
	.align		8
        /*0008*/ 	.dword	_ZN40_INTERNAL_5ec36674_4_k_cu_38c6f0c8_283964cuda3std3__45__cpo3endE
	.align		8
        /*0010*/ 	.dword	_ZN40_INTERNAL_5ec36674_4_k_cu_38c6f0c8_283964cuda3std3__45__cpo6cbeginE
	.align		8
        /*0018*/ 	.dword	_ZN40_INTERNAL_5ec36674_4_k_cu_38c6f0c8_283964cuda3std3__45__cpo4cendE
	.align		8
        /*0020*/ 	.dword	_ZN40_INTERNAL_5ec36674_4_k_cu_38c6f0c8_283964cuda3std3__442_GLOBAL__N__5ec36674_4_k_cu_38c6f0c8_283966ignoreE
	.align		8
        /*0028*/ 	.dword	_ZN40_INTERNAL_5ec36674_4_k_cu_38c6f0c8_283964cuda3std3__419piecewise_constructE
	.align		8
        /*0030*/ 	.dword	_ZN40_INTERNAL_5ec36674_4_k_cu_38c6f0c8_283964cuda3std3__48in_placeE
	.align		8
        /*0038*/ 	.dword	_ZN40_INTERNAL_5ec36674_4_k_cu_38c6f0c8_283964cuda3std6ranges3__45__cpo4swapE
	.align		8
        /*0040*/ 	.dword	_ZN40_INTERNAL_5ec36674_4_k_cu_38c6f0c8_283964cuda3std6ranges3__45__cpo9iter_moveE
	.align		8
        /*0048*/ 	.dword	_ZN40_INTERNAL_5ec36674_4_k_cu_38c6f0c8_283964cute7productE
	.align		8
        /*0050*/ 	.dword	_ZN40_INTERNAL_5ec36674_4_k_cu_38c6f0c8_283964cute1_E


//--------------------- .text._ZN7cutlass13device_kernelINS_4gemm6kernel13GemmUniversalIN4cute5tupleIJiiiiEEENS1_10collective13CollectiveMmaINS1_37MainloopSm90TmaGmmaWarpSpecializedFP8ILi18ENS5_IJNS4_1CILi1EEENSA_ILi8EEESB_EEENS1_35KernelTmaWarpSpecializedCooperativeEEENS5_IJNSA_ILi256EEENSA_ILi128EEENSA_ILi32EEEEEENS_12float_e4m3_tENS5_IJlSB_lEEESK_SL_NS4_8TiledMMAINS4_8MMA_AtomIJNS4_4SM904GMMA31MMA_64x128x32_F32E4M3E4M3_SS_TNILNSP_7ScaleInE1ELSR_1EEEEEENS4_6LayoutINS5_IJNSA_ILi2EEESB_SB_EEENS5_IJSB_NSA_ILi0EEESX_EEEEENS5_IJNS4_10UnderscoreES10_S10_EEEEENS4_23SM90_TMA_LOAD_MULTICASTENS4_14ComposedLayoutINS4_7SwizzleILi1ELi4ELi3EEENS4_18smem_ptr_flag_bitsILi8EEENSU_INS5_IJSC_SI_EEENS5_IJSI_SB_EEEEEEEvNS4_8identityENS4_13SM90_TMA_LOADES1C_vS1D_EENS_8epilogue10collective6detail29Sm90TmaWarpSpecializedAdapterINS1H_15DefaultEpilogueISK_SL_SL_NS1G_6thread17LinearCombinationISK_Li1EffLNS1L_9ScaleType4KindE0ELNS_15FloatRoundStyleE2ESK_EENS1_15EpilogueDefaultEEEEEvvEEEEvNT_6ParamsE --------------------------
	.section	.text._ZN7cutlass13device_kernelINS_4gemm6kernel13GemmUniversalIN4cute5tupleIJiiiiEEENS1_10collective13CollectiveMmaINS1_37MainloopSm90TmaGmmaWarpSpecializedFP8ILi18ENS5_IJNS4_1CILi1EEENSA_ILi8EEESB_EEENS1_35KernelTmaWarpSpecializedCooperativeEEENS5_IJNSA_ILi256EEENSA_ILi128EEENSA_ILi32EEEEEENS_12float_e4m3_tENS5_IJlSB_lEEESK_SL_NS4_8TiledMMAINS4_8MMA_AtomIJNS4_4SM904GMMA31MMA_64x128x32_F32E4M3E4M3_SS_TNILNSP_7ScaleInE1ELSR_1EEEEEENS4_6LayoutINS5_IJNSA_ILi2EEESB_SB_EEENS5_IJSB_NSA_ILi0EEESX_EEEEENS5_IJNS4_10UnderscoreES10_S10_EEEEENS4_23SM90_TMA_LOAD_MULTICASTENS4_14ComposedLayoutINS4_7SwizzleILi1ELi4ELi3EEENS4_18smem_ptr_flag_bitsILi8EEENSU_INS5_IJSC_SI_EEENS5_IJSI_SB_EEEEEEEvNS4_8identityENS4_13SM90_TMA_LOADES1C_vS1D_EENS_8epilogue10collective6detail29Sm90TmaWarpSpecializedAdapterINS1H_15DefaultEpilogueISK_SL_SL_NS1G_6thread17LinearCombinationISK_Li1EffLNS1L_9ScaleType4KindE0ELNS_15FloatRoundStyleE2ESK_EENS1_15EpilogueDefaultEEEEEvvEEEEvNT_6ParamsE,"ax",@progbits
	.align	128
.text._ZN7cutlass13device_kernelINS_4gemm6kernel13GemmUniversalIN4cute5tupleIJiiiiEEENS1_10collective13CollectiveMmaINS1_37MainloopSm90TmaGmmaWarpSpecializedFP8ILi18ENS5_IJNS4_1CILi1EEENSA_ILi8EEESB_EEENS1_35KernelTmaWarpSpecializedCooperativeEEENS5_IJNSA_ILi256EEENSA_ILi128EEENSA_ILi32EEEEEENS_12float_e4m3_tENS5_IJlSB_lEEESK_SL_NS4_8TiledMMAINS4_8MMA_AtomIJNS4_4SM904GMMA31MMA_64x128x32_F32E4M3E4M3_SS_TNILNSP_7ScaleInE1ELSR_1EEEEEENS4_6LayoutINS5_IJNSA_ILi2EEESB_SB_EEENS5_IJSB_NSA_ILi0EEESX_EEEEENS5_IJNS4_10UnderscoreES10_S10_EEEEENS4_23SM90_TMA_LOAD_MULTICASTENS4_14ComposedLayoutINS4_7SwizzleILi1ELi4ELi3EEENS4_18smem_ptr_flag_bitsILi8EEENSU_INS5_IJSC_SI_EEENS5_IJSI_SB_EEEEEEEvNS4_8identityENS4_13SM90_TMA_LOADES1C_vS1D_EENS_8epilogue10collective6detail29Sm90TmaWarpSpecializedAdapterINS1H_15DefaultEpilogueISK_SL_SL_NS1G_6thread17LinearCombinationISK_Li1EffLNS1L_9ScaleType4KindE0ELNS_15FloatRoundStyleE2ESK_EENS1_15EpilogueDefaultEEEEEvvEEEEvNT_6ParamsE:
        .type           _ZN7cutlass13device_kernelINS_4gemm6kernel13GemmUniversalIN4cute5tupleIJiiiiEEENS1_10collective13CollectiveMmaINS1_37MainloopSm90TmaGmmaWarpSpecializedFP8ILi18ENS5_IJNS4_1CILi1EEENSA_ILi8EEESB_EEENS1_35KernelTmaWarpSpecializedCooperativeEEENS5_IJNSA_ILi256EEENSA_ILi128EEENSA_ILi32EEEEEENS_12float_e4m3_tENS5_IJlSB_lEEESK_SL_NS4_8TiledMMAINS4_8MMA_AtomIJNS4_4SM904GMMA31MMA_64x128x32_F32E4M3E4M3_SS_TNILNSP_7ScaleInE1ELSR_1EEEEEENS4_6LayoutINS5_IJNSA_ILi2EEESB_SB_EEENS5_IJSB_NSA_ILi0EEESX_EEEEENS5_IJNS4_10UnderscoreES10_S10_EEEEENS4_23SM90_TMA_LOAD_MULTICASTENS4_14ComposedLayoutINS4_7SwizzleILi1ELi4ELi3EEENS4_18smem_ptr_flag_bitsILi8EEENSU_INS5_IJSC_SI_EEENS5_IJSI_SB_EEEEEEEvNS4_8identityENS4_13SM90_TMA_LOADES1C_vS1D_EENS_8epilogue10collective6detail29Sm90TmaWarpSpecializedAdapterINS1H_15DefaultEpilogueISK_SL_SL_NS1G_6thread17LinearCombinationISK_Li1EffLNS1L_9ScaleType4KindE0ELNS_15FloatRoundStyleE2ESK_EENS1_15EpilogueDefaultEEEEEvvEEEEvNT_6ParamsE,@function
        .size           _ZN7cutlass13device_kernelINS_4gemm6kernel13GemmUniversalIN4cute5tupleIJiiiiEEENS1_10collective13CollectiveMmaINS1_37MainloopSm90TmaGmmaWarpSpecializedFP8ILi18ENS5_IJNS4_1CILi1EEENSA_ILi8EEESB_EEENS1_35KernelTmaWarpSpecializedCooperativeEEENS5_IJNSA_ILi256EEENSA_ILi128EEENSA_ILi32EEEEEENS_12float_e4m3_tENS5_IJlSB_lEEESK_SL_NS4_8TiledMMAINS4_8MMA_AtomIJNS4_4SM904GMMA31MMA_64x128x32_F32E4M3E4M3_SS_TNILNSP_7ScaleInE1ELSR_1EEEEEENS4_6LayoutINS5_IJNSA_ILi2EEESB_SB_EEENS5_IJSB_NSA_ILi0EEESX_EEEEENS5_IJNS4_10UnderscoreES10_S10_EEEEENS4_23SM90_TMA_LOAD_MULTICASTENS4_14ComposedLayoutINS4_7SwizzleILi1ELi4ELi3EEENS4_18smem_ptr_flag_bitsILi8EEENSU_INS5_IJSC_SI_EEENS5_IJSI_SB_EEEEEEEvNS4_8identityENS4_13SM90_TMA_LOADES1C_vS1D_EENS_8epilogue10collective6detail29Sm90TmaWarpSpecializedAdapterINS1H_15DefaultEpilogueISK_SL_SL_NS1G_6thread17LinearCombinationISK_Li1EffLNS1L_9ScaleType4KindE0ELNS_15FloatRoundStyleE2ESK_EENS1_15EpilogueDefaultEEEEEvvEEEEvNT_6ParamsE,(.L_x_363 - _ZN7cutlass13device_kernelINS_4gemm6kernel13GemmUniversalIN4cute5tupleIJiiiiEEENS1_10collective13CollectiveMmaINS1_37MainloopSm90TmaGmmaWarpSpecializedFP8ILi18ENS5_IJNS4_1CILi1EEENSA_ILi8EEESB_EEENS1_35KernelTmaWarpSpecializedCooperativeEEENS5_IJNSA_ILi256EEENSA_ILi128EEENSA_ILi32EEEEEENS_12float_e4m3_tENS5_IJlSB_lEEESK_SL_NS4_8TiledMMAINS4_8MMA_AtomIJNS4_4SM904GMMA31MMA_64x128x32_F32E4M3E4M3_SS_TNILNSP_7ScaleInE1ELSR_1EEEEEENS4_6LayoutINS5_IJNSA_ILi2EEESB_SB_EEENS5_IJSB_NSA_ILi0EEESX_EEEEENS5_IJNS4_10UnderscoreES10_S10_EEEEENS4_23SM90_TMA_LOAD_MULTICASTENS4_14ComposedLayoutINS4_7SwizzleILi1ELi4ELi3EEENS4_18smem_ptr_flag_bitsILi8EEENSU_INS5_IJSC_SI_EEENS5_IJSI_SB_EEEEEEEvNS4_8identityENS4_13SM90_TMA_LOADES1C_vS1D_EENS_8epilogue10collective6detail29Sm90TmaWarpSpecializedAdapterINS1H_15DefaultEpilogueISK_SL_SL_NS1G_6thread17LinearCombinationISK_Li1EffLNS1L_9ScaleType4KindE0ELNS_15FloatRoundStyleE2ESK_EENS1_15EpilogueDefaultEEEEEvvEEEEvNT_6ParamsE)
        .other          _ZN7cutlass13device_kernelINS_4gemm6kernel13GemmUniversalIN4cute5tupleIJiiiiEEENS1_10collective13CollectiveMmaINS1_37MainloopSm90TmaGmmaWarpSpecializedFP8ILi18ENS5_IJNS4_1CILi1EEENSA_ILi8EEESB_EEENS1_35KernelTmaWarpSpecializedCooperativeEEENS5_IJNSA_ILi256EEENSA_ILi128EEENSA_ILi32EEEEEENS_12float_e4m3_tENS5_IJlSB_lEEESK_SL_NS4_8TiledMMAINS4_8MMA_AtomIJNS4_4SM904GMMA31MMA_64x128x32_F32E4M3E4M3_SS_TNILNSP_7ScaleInE1ELSR_1EEEEEENS4_6LayoutINS5_IJNSA_ILi2EEESB_SB_EEENS5_IJSB_NSA_ILi0EEESX_EEEEENS5_IJNS4_10UnderscoreES10_S10_EEEEENS4_23SM90_TMA_LOAD_MULTICASTENS4_14ComposedLayoutINS4_7SwizzleILi1ELi4ELi3EEENS4_18smem_ptr_flag_bitsILi8EEENSU_INS5_IJSC_SI_EEENS5_IJSI_SB_EEEEEEEvNS4_8identityENS4_13SM90_TMA_LOADES1C_vS1D_EENS_8epilogue10collective6detail29Sm90TmaWarpSpecializedAdapterINS1H_15DefaultEpilogueISK_SL_SL_NS1G_6thread17LinearCombinationISK_Li1EffLNS1L_9ScaleType4KindE0ELNS_15FloatRoundStyleE2ESK_EENS1_15EpilogueDefaultEEEEEvvEEEEvNT_6ParamsE,@"STO_CUDA_ENTRY STV_DEFAULT"
_ZN7cutlass13device_kernelINS_4gemm6kernel13GemmUniversalIN4cute5tupleIJiiiiEEENS1_10collective13CollectiveMmaINS1_37MainloopSm90TmaGmmaWarpSpecializedFP8ILi18ENS5_IJNS4_1CILi1EEENSA_ILi8EEESB_EEENS1_35KernelTmaWarpSpecializedCooperativeEEENS5_IJNSA_ILi256EEENSA_ILi128EEENSA_ILi32EEEEEENS_12float_e4m3_tENS5_IJlSB_lEEESK_SL_NS4_8TiledMMAINS4_8MMA_AtomIJNS4_4SM904GMMA31MMA_64x128x32_F32E4M3E4M3_SS_TNILNSP_7ScaleInE1ELSR_1EEEEEENS4_6LayoutINS5_IJNSA_ILi2EEESB_SB_EEENS5_IJSB_NSA_ILi0EEESX_EEEEENS5_IJNS4_10UnderscoreES10_S10_EEEEENS4_23SM90_TMA_LOAD_MULTICASTENS4_14ComposedLayoutINS4_7SwizzleILi1ELi4ELi3EEENS4_18smem_ptr_flag_bitsILi8EEENSU_INS5_IJSC_SI_EEENS5_IJSI_SB_EEEEEEEvNS4_8identityENS4_13SM90_TMA_LOADES1C_vS1D_EENS_8epilogue10collective6detail29Sm90TmaWarpSpecializedAdapterINS1H_15DefaultEpilogueISK_SL_SL_NS1G_6thread17LinearCombinationISK_Li1EffLNS1L_9ScaleType4KindE0ELNS_15FloatRoundStyleE2ESK_EENS1_15EpilogueDefaultEEEEEvvEEEEvNT_6ParamsE:
[----:B------:R-:W0:Y:S02]  /*0000*/  LDC R1, c[0x0][0x28] ;  /* 0x00000a00ff017b82 */ /* 0x000e240000000800 */
[----:B0-----:R-:W-:Y:S01]  /*0010*/  VIADD R1, R1, 0xffffff00 ;  /* 0xffffff0001017836 */ /* 0x001fe20000000000 */
[----:B------:R-:W0:Y:S01]  /*0020*/  S2R R5, SR_TID.X ;  /* 0x0000000000057919 */ /* 0x000e220000002100 */
[----:B------:R-:W-:Y:S01]  /*0030*/  ELECT P0, URZ, PT ;  /* 0x00000000003f782f */ /* 0x000fe20003800000 */
[----:B------:R-:W-:Y:S01]  /*0040*/  BSSY B0, `(.L_x_0) ;  /* 0x0000015000007945 */ /* 0x000fe20003800000 */
[--C-:B0-----:R-:W-:Y:S02]  /*0050*/  SHF.R.U32.HI R0, RZ, 0x5, R5.reuse ;  /* 0x00000005ff007819 */ /* 0x101fe40000011605 */
[----:B------:R-:W-:-:S03]  /*0060*/  SHF.R.U32.HI R2, RZ, 0x7, R5 ;  /* 0x00000007ff027819 */ /* 0x000fc60000011605 */
[----:B------:R-:W0:Y:S04]  /*0070*/  SHFL.IDX PT, R3, R0, RZ, 0x1f ;  /* 0x00001fff00037589 */ /* 0x000e2800000e0000 */
[----:B------:R-:W1:Y:S01]  /*0080*/  SHFL.IDX PT, R2, R2, RZ, 0x1f ;  /* 0x00001fff02027589 */ /* 0x000e6200000e0000 */
[----:B0-----:R-:W-:Y:S02]  /*0090*/  R2UR UR4, R3 ;  /* 0x00000000030472ca */ /* 0x001fe400000e0000 */
[----:B-1----:R-:W-:-:S11]  /*00a0*/  R2UR UR6, R2 ;  /* 0x00000000020672ca */ /* 0x002fd600000e0000 */
[----:B------:R-:W-:Y:S02]  /*00b0*/  USHF.R.S32.HI UR5, URZ, 0x1f, UR4 ;  /* 0x0000001f3f057899 */ /* 0x000fe40008011404 */
[----:B------:R-:W-:Y:S02]  /*00c0*/  ISETP.NE.OR P0, PT, RZ, UR4, !P0 ;  /* 0x00000004ff007c0c */ /* 0x000fe4000c705670 */
[----:B------:R-:W-:-:S04]  /*00d0*/  ULEA.HI UR5, UR5, UR4, URZ, 0x2 ;  /* 0x0000000405057291 */ /* 0x000fc8000f8f103f */
[----:B------:R-:W-:-:S04]  /*00e0*/  ULOP3.LUT UR5, UR5, 0xfffffffc, URZ, 0xc0, !UPT ;  /* 0xfffffffc05057892 */ /* 0x000fc8000f8ec03f */
[----:B------:R-:W-:-:S03]  /*00f0*/  UIADD3 UR8, UR4, -UR5, URZ ;  /* 0x8000000504087290 */ /* 0x000fc6000fffe03f */
[----:B------:R-:W-:Y:S09]  /*0100*/  @P0 BRA `(.L_x_1) ;  /* 0x0000000000200947 */ /* 0x000ff20003800000 */
[----:B------:R-:W-:Y:S02]  /*0110*/  ULDC.64 UR4, c[0x0][0x198] ;  /* 0x0000660000047ab9 */ /* 0x000fe40000000a00 */
[----:B------:R-:W-:Y:S02]  /*0120*/  UIADD3 UR10, UP0, UR4, 0xf0, URZ ;  /* 0x000000f0040a7890 */ /* 0x000fe4000ff1e03f */
[----:B------:R-:W-:Y:S02]  /*0130*/  UIADD3 UR4, UP1, UR4, 0x1f0, URZ ;  /* 0x000001f004047890 */ /* 0x000fe4000ff3e03f */
[----:B------:R-:W-:Y:S02]  /*0140*/  UIADD3.X UR11, URZ, UR5, URZ, UP0, !UPT ;  /* 0x000000053f0b7290 */ /* 0x000fe400087fe43f */
[----:B------:R-:W-:-:S07]  /*0150*/  UIADD3.X UR5, URZ, UR5, URZ, UP1, !UPT ;  /* 0x000000053f057290 */ /* 0x000fce0008ffe43f */
[----:B------:R0:W-:Y:S02]  /*0160*/  UTMACCTL.PF [UR10] ;  /* 0x000000000a0079b9 */ /* 0x0001e40008040000 */
[----:B------:R0:W-:Y:S02]  /*0170*/  UTMACCTL.PF [UR4] ;  /* 0x00000000040079b9 */ /* 0x0001e40008040000 */
[----:B0-----:R-:W-:Y:S01]  /*0180*/  NOP ;  /* 0x0000000000007918 */ /* 0x001fe20000000000 */
.L_x_1:
[----:B------:R-:W-:Y:S05]  /*0190*/  BSYNC B0 ;  /* 0x0000000000007941 */ /* 0x000fea0003800000 */
.L_x_0:
[----:B------:R-:W0:Y:S01]  /*01a0*/  SHFL.IDX PT, R3, R0, RZ, 0x1f ;  /* 0x00001fff00037589 */ /* 0x000e2200000e0000 */
[----:B------:R-:W-:Y:S01]  /*01b0*/  UISETP.NE.AND UP0, UPT, UR8, 0x3, UPT ;  /* 0x000000030800788c */ /* 0x000fe2000bf05270 */
[----:B------:R-:W-:Y:S01]  /*01c0*/  ISETP.NE.AND P2, PT, RZ, UR6, PT ;  /* 0x00000006ff007c0c */ /* 0x000fe2000bf45270 */
[----:B------:R-:W-:Y:S02]  /*01d0*/  UIADD3 UR10, UR6, -0x1, URZ ;  /* 0xffffffff060a7890 */ /* 0x000fe4000fffe03f */
[----:B------:R-:W-:Y:S02]  /*01e0*/  UISETP.EQ.OR UP0, UPT, UR8, URZ, !UP0 ;  /* 0x0000003f0800728c */ /* 0x000fe4000c702670 */
[----:B------:R-:W-:Y:S02]  /*01f0*/  UISETP.GE.U32.AND UP1, UPT, UR10, 0x2, UPT ;  /* 0x000000020a00788c */ /* 0x000fe4000bf26070 */
[----:B------:R-:W-:-:S04]  /*0200*/  UISETP.EQ.AND UP0, UPT, UR6, URZ, UP0 ;  /* 0x0000003f0600728c */ /* 0x000fc80008702270 */
[----:B------:R-:W-:-:S04]  /*0210*/  USEL UR13, URZ, 0x1, !UP0 ;  /* 0x000000013f0d7887 */ /* 0x000fc8000c000000 */
[----:B------:R-:W-:Y:S01]  /*0220*/  USEL UR13, UR13, 0x2, UP1 ;  /* 0x000000020d0d7887 */ /* 0x000fe20008800000 */
[----:B0-----:R-:W-:-:S13]  /*0230*/  ISETP.NE.AND P0, PT, R3, RZ, PT ;  /* 0x000000ff0300720c */ /* 0x001fda0003f05270 */
[----:B------:R-:W-:Y:S05]  /*0240*/  @P0 BRA `(.L_x_2) ;  /* 0x0000000000d40947 */ /* 0x000fea0003800000 */
[----:B------:R-:W-:Y:S01]  /*0250*/  ELECT P0, URZ, PT ;  /* 0x00000000003f782f */ /* 0x000fe20003800000 */
[----:B------:R-:W-:-:S12]  /*0260*/  BSSY B0, `(.L_x_2) ;  /* 0x0000033000007945 */ /* 0x000fd80003800000 */
[----:B------:R-:W-:Y:S05]  /*0270*/  @!P0 BRA `(.L_x_3) ;  /* 0x0000000000c48947 */ /* 0x000fea0003800000 */
[----:B------:R-:W0:Y:S01]  /*0280*/  S2UR UR9, SR_CgaCtaId ;  /* 0x00000000000979c3 */ /* 0x000e220000008800 */
[----:B------:R-:W-:Y:S01]  /*0290*/  UMOV UR4, 0x400 ;  /* 0x0000040000047882 */ /* 0x000fe20000000000 */
[----:B------:R-:W-:Y:S01]  /*02a0*/  UMOV UR5, 0x1 ;  /* 0x0000000100057882 */ /* 0x000fe20000000000 */
[----:B------:R-:W-:Y:S02]  /*02b0*/  UMOV UR6, 0x10 ;  /* 0x0000001000067882 */ /* 0x000fe40000000000 */
[----:B------:R-:W-:-:S04]  /*02c0*/  UIADD3 UR6, -UR6, 0x100000, URZ ;  /* 0x0010000006067890 */ /* 0x000fc8000fffe13f */
[----:B------:R-:W-:Y:S02]  /*02d0*/  USHF.L.U32 UR7, UR6, 0xb, URZ ;  /* 0x0000000b06077899 */ /* 0x000fe4000800063f */
[----:B------:R-:W-:Y:S02]  /*02e0*/  USHF.L.U32 UR6, UR6, 0x1, URZ ;  /* 0x0000000106067899 */ /* 0x000fe4000800063f */
[----:B0-----:R-:W-:Y:S02]  /*02f0*/  ULEA UR9, UR9, UR4, 0x18 ;  /* 0x0000000409097291 */ /* 0x001fe4000f8ec03f */
[----:B------:R-:W-:-:S04]  /*0300*/  UIADD3 UR4, -UR5, 0x100000, URZ ;  /* 0x0010000005047890 */ /* 0x000fc8000fffe13f */
[----:B------:R-:W-:Y:S02]  /*0310*/  USHF.L.U32 UR5, UR4, 0xb, URZ ;  /* 0x0000000b04057899 */ /* 0x000fe4000800063f */
[----:B------:R-:W-:Y:S01]  /*0320*/  USHF.L.U32 UR4, UR4, 0x1, URZ ;  /* 0x0000000104047899 */ /* 0x000fe2000800063f */
[----:B------:R-:W0:Y:S11]  /*0330*/  FENCE.VIEW.ASYNC.S ;  /* 0x00000000000073c6 */ /* 0x000e360000000000 */
[----:B0-----:R0:W1:Y:S01]  /*0340*/  SYNCS.EXCH.64 URZ, [UR9], UR4 ;  /* 0x00000004093f75b2 */ /* 0x0010620008000100 */
[----:B------:R0:W2:Y:S01]  /*0350*/  SYNCS.EXCH.64 URZ, [UR9+0x90], UR6 ;  /* 0x00009006093f75b2 */ /* 0x0000a20008000100 */
[----:B------:R0:W3:Y:S01]  /*0360*/  SYNCS.EXCH.64 URZ, [UR9+0x8], UR4 ;  /* 0x00000804093f75b2 */ /* 0x0000e20008000100 */
[----:B------:R0:W4:Y:S01]  /*0370*/  SYNCS.EXCH.64 URZ, [UR9+0x98], UR6 ;  /* 0x00009806093f75b2 */ /* 0x0001220008000100 */
[----:B------:R0:W0:Y:S01]  /*0380*/  SYNCS.EXCH.64 URZ, [UR9+0x10], UR4 ;  /* 0x00001004093f75b2 */ /* 0x0000220008000100 */
        /* <DEDUP_REMOVED lines=31> */
[----:B-1234-:R-:W-:Y:S01]  /*0580*/  NOP ;  /* 0x0000000000007918 */ /* 0x01efe20000000000 */
.L_x_3:
[----:B0-----:R-:W-:Y:S05]  /*0590*/  BSYNC B0 ;  /* 0x0000000000007941 */ /* 0x001fea0003800000 */
.L_x_2:
[----:B------:R-:W-:Y:S01]  /*05a0*/  SHF.R.S32.HI R4, RZ, 0x1f, R5 ;  /* 0x0000001fff047819 */ /* 0x000fe20000011405 */
[----:B------:R-:W0:Y:S01]  /*05b0*/  SHFL.IDX PT, R0, R0, RZ, 0x1f ;  /* 0x00001fff00007589 */ /* 0x000e2200000e0000 */
[----:B------:R-:W-:Y:S01]  /*05c0*/  ELECT P0, URZ, PT ;  /* 0x00000000003f782f */ /* 0x000fe20003800000 */
[----:B------:R-:W1:Y:S01]  /*05d0*/  S2UR UR9, SR_CTAID.X ;  /* 0x00000000000979c3 */ /* 0x000e620000002500 */
[----:B------:R-:W-:Y:S01]  /*05e0*/  LEA.HI R4, R4, R5, RZ, 0x7 ;  /* 0x0000000504047211 */ /* 0x000fe200078f38ff */
[----:B------:R-:W2:Y:S01]  /*05f0*/  S2R R2, SR_CTAID.Y ;  /* 0x0000000000027919 */ /* 0x000ea20000002600 */
[----:B------:R-:W-:Y:S01]  /*0600*/  SHF.R.S32.HI R6, RZ, 0x1f, R3 ;  /* 0x0000001fff067819 */ /* 0x000fe20000011403 */
[----:B------:R-:W-:Y:S01]  /*0610*/  ULDC UR4, c[0x0][0x154] ;  /* 0x0000550000047ab9 */ /* 0x000fe20000000800 */
[----:B------:R-:W-:Y:S01]  /*0620*/  LOP3.LUT R4, R4, 0xffffff80, RZ, 0xc0, !PT ;  /* 0xffffff8004047812 */ /* 0x000fe200078ec0ff */
[----:B------:R-:W-:Y:S01]  /*0630*/  NOP ;  /* 0x0000000000007918 */ /* 0x000fe20000000000 */
[----:B------:R-:W-:Y:S01]  /*0640*/  LEA.HI R6, R6, R3, RZ, 0x2 ;  /* 0x0000000306067211 */ /* 0x000fe200078f10ff */
[----:B------:R-:W3:Y:S01]  /*0650*/  LDC R11, c[0x0][0x148] ;  /* 0x00005200ff0b7b82 */ /* 0x000ee20000000800 */
[----:B------:R-:W-:Y:S01]  /*0660*/  NOP ;  /* 0x0000000000007918 */ /* 0x000fe20000000000 */
[----:B------:R-:W-:Y:S01]  /*0670*/  IMAD.IADD R4, R5, 0x1, -R4 ;  /* 0x0000000105047824 */ /* 0x000fe200078e0a04 */
[----:B------:R-:W-:-:S04]  /*0680*/  LOP3.LUT R6, R6, 0x3ffffffc, RZ, 0xc0, !PT ;  /* 0x3ffffffc06067812 */ /* 0x000fc800078ec0ff */
[----:B------:R-:W-:Y:S01]  /*0690*/  SHF.R.S32.HI R5, RZ, 0x1f, R4 ;  /* 0x0000001fff057819 */ /* 0x000fe20000011404 */
[----:B------:R-:W-:Y:S01]  /*06a0*/  IMAD.IADD R6, R3, 0x1, -R6 ;  /* 0x0000000103067824 */ /* 0x000fe200078e0a06 */
[----:B------:R-:W4:Y:S02]  /*06b0*/  LDC R8, c[0x0][0x144] ;  /* 0x00005100ff087b82 */ /* 0x000f240000000800 */
[----:B------:R-:W-:Y:S02]  /*06c0*/  LEA.HI R5, R5, R4, RZ, 0x3 ;  /* 0x0000000405057211 */ /* 0x000fe400078f18ff */
[----:B0-----:R-:W-:Y:S02]  /*06d0*/  ISETP.NE.OR P0, PT, R0, RZ, !P0 ;  /* 0x000000ff0000720c */ /* 0x001fe40004705670 */
[--C-:B------:R-:W-:Y:S02]  /*06e0*/  SHF.R.S32.HI R0, RZ, 0x3, R5.reuse ;  /* 0x00000003ff007819 */ /* 0x100fe40000011405 */
[----:B------:R-:W-:-:S04]  /*06f0*/  SHF.R.S32.HI R5, RZ, 0x1f, R5 ;  /* 0x0000001fff057819 */ /* 0x000fc80000011405 */
[----:B------:R-:W-:-:S04]  /*0700*/  LEA.HI R5, R5, R0, RZ, 0x2 ;  /* 0x0000000005057211 */ /* 0x000fc800078f10ff */
[----:B------:R-:W-:Y:S01]  /*0710*/  LOP3.LUT R5, R5, 0xfffffffc, RZ, 0xc0, !PT ;  /* 0xfffffffc05057812 */ /* 0x000fe200078ec0ff */
[----:B------:R-:W-:Y:S01]  /*0720*/  VOTEU.ALL UP0, P0 ;  /* 0x00000000003f7886 */ /* 0x000fe20000000000 */
[----:B--2---:R-:W-:Y:S01]  /*0730*/  I2FP.F32.U32 R7, R2 ;  /* 0x0000000200077245 */ /* 0x004fe20000201000 */
[----:B------:R-:W-:Y:S02]  /*0740*/  VOTEU.ALL UP1, P0 ;  /* 0x00000000003f7886 */ /* 0x000fe40000020000 */
[----:B------:R-:W-:Y:S01]  /*0750*/  IMAD.IADD R5, R0, 0x1, -R5 ;  /* 0x0000000100057824 */ /* 0x000fe200078e0a05 */
[----:B------:R-:W0:Y:S01]  /*0760*/  @!UP0 S2UR UR7, SR_CgaCtaId ;  /* 0x00000000000789c3 */ /* 0x000e220000008800 */
[----:B-1----:R-:W-:Y:S01]  /*0770*/  I2FP.F32.U32 R0, UR9 ;  /* 0x0000000900007c45 */ /* 0x002fe20008201000 */
[----:B------:R-:W-:Y:S01]  /*0780*/  FMUL R9, R7, UR4 ;  /* 0x0000000407097c20 */ /* 0x000fe20008400000 */
[----:B------:R-:W-:Y:S01]  /*0790*/  IMAD R5, R6, 0x4, R5 ;  /* 0x0000000406057824 */ /* 0x000fe200078e0205 */
[----:B------:R-:W-:Y:S01]  /*07a0*/  ULDC UR4, c[0x0][0x150] ;  /* 0x0000540000047ab9 */ /* 0x000fe20000000800 */
[----:B------:R-:W-:Y:S01]  /*07b0*/  @!UP0 UMOV UR6, 0x400 ;  /* 0x0000040000068882 */ /* 0x000fe20000000000 */
[----:B------:R-:W-:Y:S01]  /*07c0*/  FMUL R7, R0, UR4 ;  /* 0x0000000400077c20 */ /* 0x000fe20008400000 */
[----:B------:R-:W-:Y:S01]  /*07d0*/  IMAD.SHL.U32 R0, R5, 0x4, RZ ;  /* 0x0000000405007824 */ /* 0x000fe200078e00ff */
[----:B------:R-:W1:Y:S01]  /*07e0*/  LDC R6, c[0x0][0x140] ;  /* 0x00005000ff067b82 */ /* 0x000e620000000800 */
[----:B------:R-:W2:Y:S01]  /*07f0*/  F2I.U32.TRUNC.NTZ R9, R9 ;  /* 0x0000000900097305 */ /* 0x000ea2000020f000 */
[----:B------:R-:W-:-:S02]  /*0800*/  UMOV UR4, 0x20 ;  /* 0x0000002000047882 */ /* 0x000fc40000000000 */
[----:B------:R-:W-:Y:S01]  /*0810*/  LOP3.LUT R10, R5, 0xc, R0, 0x78, !PT ;  /* 0x0000000c050a7812 */ /* 0x000fe200078e7800 */
[----:B------:R-:W-:-:S04]  /*0820*/  @!UP0 UIADD3 UR4, -UR4, 0x100000, URZ ;  /* 0x0010000004048890 */ /* 0x000fc8000fffe13f */
[----:B------:R-:W-:Y:S02]  /*0830*/  @!UP0 USHF.L.U32 UR5, UR4, 0xb, URZ ;  /* 0x0000000b04058899 */ /* 0x000fe4000800063f */
[----:B------:R-:W-:Y:S01]  /*0840*/  @!UP0 USHF.L.U32 UR4, UR4, 0x1, URZ ;  /* 0x0000000104048899 */ /* 0x000fe2000800063f */
[----:B------:R-:W5:Y:S01]  /*0850*/  F2I.U32.TRUNC.NTZ R7, R7 ;  /* 0x0000000700077305 */ /* 0x000f62000020f000 */
[----:B------:R1:W-:Y:S01]  /*0860*/  STL [R1+0x78], R10 ;  /* 0x0000780a01007387 */ /* 0x0003e20000100800 */
[----:B--2---:R-:W-:Y:S01]  /*0870*/  IMAD.MOV R12, RZ, RZ, -R9 ;  /* 0x000000ffff0c7224 */ /* 0x004fe200078e0a09 */
[----:B0-----:R-:W-:Y:S01]  /*0880*/  @!UP0 ULEA UR6, UR7, UR6, 0x18 ;  /* 0x0000000607068291 */ /* 0x001fe2000f8ec03f */
[----:B------:R-:W-:Y:S02]  /*0890*/  VOTEU.ALL UP0, P0 ;  /* 0x00000000003f7886 */ /* 0x000fe40000000000 */
[----:B---3--:R-:W-:Y:S01]  /*08a0*/  IMAD R5, R11, R12, R2 ;  /* 0x0000000c0b057224 */ /* 0x008fe200078e0202 */
[----:B------:R-:W-:-:S02]  /*08b0*/  LOP3.LUT P0, RZ, R4, 0x7, RZ, 0xc0, !PT ;  /* 0x0000000704ff7812 */ /* 0x000fc4000780c0ff */
[----:B-1----:R-:W-:Y:S01]  /*08c0*/  ISETP.EQ.U32.AND P3, PT, R6, 0x1, PT ;  /* 0x000000010600780c */ /* 0x002fe20003f62070 */
[----:B-----5:R-:W-:Y:S01]  /*08d0*/  IMAD.MOV R7, RZ, RZ, -R7 ;  /* 0x000000ffff077224 */ /* 0x020fe200078e0a07 */
[----:B------:R-:W-:Y:S02]  /*08e0*/  ISETP.NE.AND P1, PT, R5, R10, PT ;  /* 0x0000000a0500720c */ /* 0x000fe40003f25270 */
[----:B------:R-:W-:Y:S01]  /*08f0*/  ISETP.LT.U32.AND P0, PT, R10, 0x8, !P0 ;  /* 0x000000080a00780c */ /* 0x000fe20004701070 */
[----:B----4-:R-:W-:Y:S01]  /*0900*/  IMAD R0, R8, R7, UR9 ;  /* 0x0000000908007e24 */ /* 0x010fe2000f8e0207 */
[----:B------:R-:W0:Y:S02]  /*0910*/  FENCE.VIEW.ASYNC.S ;  /* 0x00000000000073c6 */ /* 0x000e240000000000 */
[----:B0-----:R0:W1:Y:S02]  /*0920*/  @!UP0 SYNCS.EXCH.64 URZ, [UR6+0x130], UR4 ;  /* 0x00013004063f85b2 */ /* 0x0010640008000100 */
[----:B------:R-:W-:-:S04]  /*0930*/  ISETP.EQ.OR P1, PT, R0, RZ, !P1 ;  /* 0x000000ff0000720c */ /* 0x000fc80004f22670 */
[----:B------:R-:W-:Y:S01]  /*0940*/  PLOP3.LUT P0, PT, P0, P1, PT, 0x80, 0x0 ;  /* 0x000000000000781c */ /* 0x000fe20000703070 */
[----:B------:R0:W2:Y:S01]  /*0950*/  @!UP1 SYNCS.EXCH.64 URZ, [UR6+0x138], UR4 ;  /* 0x00013804063f95b2 */ /* 0x0000a20008000100 */
[----:B------:R-:W-:Y:S01]  /*0960*/  NOP ;  /* 0x0000000000007918 */ /* 0x000fe20000000000 */
[----:B------:R-:W-:Y:S10]  /*0970*/  @!P3 BRA `(.L_x_4) ;  /* 0x000000000008b947 */ /* 0x000ff40003800000 */
[----:B-12---:R-:W-:Y:S01]  /*0980*/  UCGABAR_ARV ;  /* 0x00000000000079c7 */ /* 0x006fe20008000000 */
[----:B------:R-:W-:Y:S05]  /*0990*/  BRA `(.L_x_5) ;  /* 0x0000000000047947 */ /* 0x000fea0003800000 */
.L_x_4:
[----:B-12---:R-:W-:Y:S01]  /*09a0*/  NOP ;  /* 0x0000000000007918 */ /* 0x006fe20000000000 */
.L_x_5:
[----:B------:R-:W1:Y:S01]  /*09b0*/  LDC R3, c[0x0][0x65c] ;  /* 0x00019700ff037b82 */ /* 0x000e620000000800 */
[----:B------:R-:W-:Y:S02]  /*09c0*/  IMAD.U32 R4, RZ, RZ, UR9 ;  /* 0x00000009ff047e24 */ /* 0x000fe4000f8e00ff */
[----:B------:R-:W-:Y:S01]  /*09d0*/  IMAD.MOV.U32 R5, RZ, RZ, RZ ;  /* 0x000000ffff057224 */ /* 0x000fe200078e00ff */
[----:B-1----:R-:W-:-:S13]  /*09e0*/  ISETP.NE.AND P4, PT, R3, 0x1, PT ;  /* 0x000000010300780c */ /* 0x002fda0003f85270 */
[----:B------:R-:W1:Y:S01]  /*09f0*/  @P4 LDC R7, c[0x0][0x10] ;  /* 0x00000400ff074b82 */ /* 0x000e620000000800 */
[----:B------:R-:W-:Y:S02]  /*0a00*/  @P4 IMAD.MOV.U32 R3, RZ, RZ, RZ ;  /* 0x000000ffff034224 */ /* 0x000fe400078e00ff */
[----:B------:R-:W-:-:S05]  /*0a10*/  @P4 IMAD.MOV.U32 R13, RZ, RZ, RZ ;  /* 0x000000ffff0d4224 */ /* 0x000fca00078e00ff */
[----:B------:R-:W2:Y:S01]  /*0a20*/  @!P4 LDC R9, c[0x0][0xc] ;  /* 0x00000300ff09cb82 */ /* 0x000ea20000000800 */
[----:B-1----:R-:W-:-:S04]  /*0a30*/  @P4 IMAD.WIDE.U32 R6, R7, UR9, R2 ;  /* 0x0000000907064c25 */ /* 0x002fc8000f8e0002 */
[----:B------:R-:W-:Y:S02]  /*0a40*/  @P4 IMAD.MOV.U32 R19, RZ, RZ, R6 ;  /* 0x000000ffff134224 */ /* 0x000fe400078e0006 */
[----:B------:R-:W-:Y:S02]  /*0a50*/  @P4 IMAD.IADD R23, R7, 0x1, R13 ;  /* 0x0000000107174824 */ /* 0x000fe400078e020d */
[----:B--2---:R-:W-:-:S04]  /*0a60*/  @!P4 IMAD.WIDE.U32 R4, R2, R9, R4 ;  /* 0x000000090204c225 */ /* 0x004fc800078e0004 */
[----:B------:R-:W-:Y:S02]  /*0a70*/  @!P4 IMAD.MOV.U32 R19, RZ, RZ, R4 ;  /* 0x000000ffff13c224 */ /* 0x000fe400078e0004 */
[----:B------:R-:W-:-:S03]  /*0a80*/  @!P4 IMAD.MOV.U32 R23, RZ, RZ, R5 ;  /* 0x000000ffff17c224 */ /* 0x000fc600078e0005 */
[----:B------:R1:W-:Y:S04]  /*0a90*/  STL [R1+0x80], R19 ;  /* 0x0000801301007387 */ /* 0x0003e80000100800 */
[----:B------:R1:W-:Y:S01]  /*0aa0*/  STL [R1+0x7c], R23 ;  /* 0x00007c1701007387 */ /* 0x0003e20000100800 */
[----:B------:R-:W-:Y:S05]  /*0ab0*/  @!P3 BRA `(.L_x_6) ;  /* 0x00000000000cb947 */ /* 0x000fea0003800000 */
[----:B------:R-:W-:Y:S01]  /*0ac0*/  UCGABAR_WAIT ;  /* 0x0000000000007dc7 */ /* 0x000fe20008000000 */
[----:B------:R-:W-:Y:S01]  /*0ad0*/  CCTL.IVALL ;  /* 0x00000000ff00798f */ /* 0x000fe20002000000 */
[----:B------:R-:W-:Y:S05]  /*0ae0*/  BRA `(.L_x_7) ;  /* 0x0000000000047947 */ /* 0x000fea0003800000 */
.L_x_6:
[----:B------:R-:W-:Y:S06]  /*0af0*/  BAR.SYNC.DEFER_BLOCKING 0x0 ;  /* 0x0000000000007b1d */ /* 0x000fec0000010000 */
.L_x_7:
[----:B------:R-:W-:Y:S05]  /*0b00*/  @!P2 BRA `(.L_x_8) ;  /* 0x000000e000dca947 */ /* 0x000fea0003800000 */
[----:B------:R-:W-:-:S06]  /*0b10*/  UISETP.GT.U32.AND UP0, UPT, UR10, 0x1, UPT ;  /* 0x000000010a00788c */ /* 0x000fcc000bf04070 */
[----:B------:R-:W-:-:S13]  /*0b20*/  PLOP3.LUT P1, PT, PT, PT, UP0, 0x80, 0x0 ;  /* 0x000000000000781c */ /* 0x000fda0003f2f008 */
[----:B0-----:R-:W-:Y:S05]  /*0b30*/  @P1 EXIT ;  /* 0x000000000000194d */ /* 0x001fea0003800000 */
[----:B------:R-:W-:Y:S01]  /*0b40*/  IMAD.MOV.U32 R6, RZ, RZ, -0x1 ;  /* 0xffffffffff067424 */ /* 0x000fe200078e00ff */
[----:B------:R-:W-:Y:S01]  /*0b50*/  ULDC.64 UR4, c[0x0][0x650] ;  /* 0x0001940000047ab9 */ /* 0x000fe20000000a00 */
[----:B------:R-:W-:Y:S01]  /*0b60*/  IMAD.MOV.U32 R5, RZ, RZ, -0x1 ;  /* 0xffffffffff057424 */ /* 0x000fe200078e00ff */
[----:B------:R-:W-:Y:S01]  /*0b70*/  ISETP.GE.U32.AND P1, PT, R19, UR4, PT ;  /* 0x0000000413007c0c */ /* 0x000fe2000bf26070 */
[----:B------:R-:W-:Y:S01]  /*0b80*/  UMOV UR22, 0xffffffff ;  /* 0xffffffff00167882 */ /* 0x000fe20000000000 */
[----:B------:R0:W-:Y:S01]  /*0b90*/  STL [R1+0x88], R6 ;  /* 0x0000880601007387 */ /* 0x0001e20000100800 */
[----:B------:R-:W-:Y:S02]  /*0ba0*/  PRMT R4, RZ, 0x7610, R4 ;  /* 0x00007610ff047816 */ /* 0x000fe40000000004 */
[----:B------:R-:W-:Y:S01]  /*0bb0*/  ISETP.GE.U32.AND.EX P1, PT, R23, UR5, PT, P1 ;  /* 0x0000000517007c0c */ /* 0x000fe2000bf26110 */
[----:B------:R0:W-:-:S12]  /*0bc0*/  STL [R1+0x84], R5 ;  /* 0x0000840501007387 */ /* 0x0001d80000100800 */
[----:B0-----:R-:W-:Y:S05]  /*0bd0*/  @P1 BRA `(.L_x_9) ;  /* 0x0000000400381947 */ /* 0x001fea0003800000 */
[----:B------:R-:W0:Y:S01]  /*0be0*/  LDC.64 R14, c[0x0][0x628] ;  /* 0x00018a00ff0e7b82 */ /* 0x000e220000000a00 */
[----:B------:R-:W-:Y:S02]  /*0bf0*/  IMAD.MOV.U32 R4, RZ, RZ, R19 ;  /* 0x000000ffff047224 */ /* 0x000fe400078e0013 */
[----:B------:R-:W-:-:S05]  /*0c00*/  IMAD.MOV.U32 R5, RZ, RZ, R23 ;  /* 0x000000ffff057224 */ /* 0x000fca00078e0017 */
[----:B------:R-:W2:Y:S08]  /*0c10*/  LDC R10, c[0x0][0x630] ;  /* 0x00018c00ff0a7b82 */ /* 0x000eb00000000800 */
[----:B------:R-:W3:Y:S01]  /*0c20*/  LDC.64 R16, c[0x0][0x620] ;  /* 0x00018800ff107b82 */ /* 0x000ee20000000a00 */
[----:B0-----:R-:W-:-:S04]  /*0c30*/  ISETP.NE.U32.AND P1, PT, R14, RZ, PT ;  /* 0x000000ff0e00720c */ /* 0x001fc80003f25070 */
[----:B------:R-:W-:-:S13]  /*0c40*/  ISETP.NE.AND.EX P1, PT, R15, RZ, PT, P1 ;  /* 0x000000ff0f00720c */ /* 0x000fda0003f25310 */
[----:B--23--:R-:W-:Y:S05]  /*0c50*/  @!P1 BRA `(.L_x_10) ;  /* 0x0000000000289947 */ /* 0x00cfea0003800000 */
[----:B------:R-:W0:Y:S02]  /*0c60*/  LDC R9, c[0x0][0x634] ;  /* 0x00018d00ff097b82 */ /* 0x000e240000000800 */
[----:B0-----:R-:W-:-:S05]  /*0c70*/  IADD3 R9, P1, R19, R9, RZ ;  /* 0x0000000913097210 */ /* 0x001fca0007f3e0ff */
[----:B------:R-:W-:-:S04]  /*0c80*/  IMAD.X R13, RZ, RZ, R23, P1 ;  /* 0x000000ffff0d7224 */ /* 0x000fc800008e0617 */
[----:B------:R-:W-:-:S04]  /*0c90*/  IMAD.WIDE.U32 R4, R13, R14, RZ ;  /* 0x0000000e0d047225 */ /* 0x000fc800078e00ff */
[----:B------:R-:W-:-:S04]  /*0ca0*/  IMAD.WIDE.U32 R6, P1, R9, R15, R4 ;  /* 0x0000000f09067225 */ /* 0x000fc80007820004 */
[----:B------:R-:W-:-:S04]  /*0cb0*/  IMAD.WIDE.U32 R4, R9, R14, RZ ;  /* 0x0000000e09047225 */ /* 0x000fc800078e00ff */
[----:B------:R-:W-:Y:S01]  /*0cc0*/  IMAD.X R9, RZ, RZ, RZ, P1 ;  /* 0x000000ffff097224 */ /* 0x000fe200008e06ff */
[----:B------:R-:W-:Y:S01]  /*0cd0*/  IADD3 RZ, P1, R5, R6, RZ ;  /* 0x0000000605ff7210 */ /* 0x000fe20007f3e0ff */
[----:B------:R-:W-:-:S04]  /*0ce0*/  IMAD.MOV.U32 R8, RZ, RZ, R7 ;  /* 0x000000ffff087224 */ /* 0x000fc800078e0007 */
[----:B------:R-:W-:-:S08]  /*0cf0*/  IMAD.WIDE.U32.X R4, R13, R15, R8, P1 ;  /* 0x0000000f0d047225 */ /* 0x000fd000008e0408 */
.L_x_10:
[----:B------:R-:W0:Y:S01]  /*0d00*/  LDC.64 R20, c[0x0][0x640] ;  /* 0x00019000ff147b82 */ /* 0x000e220000000a00 */
[-C--:B------:R-:W-:Y:S01]  /*0d10*/  SHF.R.U64 R22, R4, R10.reuse, R5 ;  /* 0x0000000a04167219 */ /* 0x080fe20000001205 */
[----:B------:R-:W-:Y:S01]  /*0d20*/  IMAD.MOV.U32 R4, RZ, RZ, R19 ;  /* 0x000000ffff047224 */ /* 0x000fe200078e0013 */
[----:B------:R-:W-:Y:S01]  /*0d30*/  SHF.R.U32.HI R3, RZ, R10, R5 ;  /* 0x0000000aff037219 */ /* 0x000fe20000011605 */
[----:B------:R-:W-:Y:S01]  /*0d40*/  IMAD.MOV.U32 R5, RZ, RZ, R23 ;  /* 0x000000ffff057224 */ /* 0x000fe200078e0017 */
[----:B------:R-:W-:Y:S01]  /*0d50*/  IADD3 R7, P1, RZ, -R22, RZ ;  /* 0x80000016ff077210 */ /* 0x000fe20007f3e0ff */
[----:B-1----:R-:W-:Y:S02]  /*0d60*/  IMAD R23, R11, R12, R2 ;  /* 0x0000000c0b177224 */ /* 0x002fe400078e0202 */
[----:B------:R-:W1:Y:S01]  /*0d70*/  LDC R8, c[0x0][0x618] ;  /* 0x00018600ff087b82 */ /* 0x000e620000000800 */
[----:B------:R-:W-:Y:S02]  /*0d80*/  IMAD.MOV.U32 R11, RZ, RZ, 0x1 ;  /* 0x00000001ff0b7424 */ /* 0x000fe400078e00ff */
[----:B------:R-:W-:-:S02]  /*0d90*/  IMAD.X R3, RZ, RZ, ~R3, P1 ;  /* 0x000000ffff037224 */ /* 0x000fc400008e0e03 */
[----:B------:R-:W-:-:S03]  /*0da0*/  IMAD.WIDE.U32 R4, R7, R16, R4 ;  /* 0x0000001007047225 */ /* 0x000fc600078e0004 */
[----:B------:R-:W2:Y:S01]  /*0db0*/  LDC R14, c[0x0][0x608] ;  /* 0x00018200ff0e7b82 */ /* 0x000ea20000000800 */
[----:B------:R-:W-:-:S04]  /*0dc0*/  IMAD R6, R3, R16, RZ ;  /* 0x0000001003067224 */ /* 0x000fc800078e02ff */
[----:B------:R-:W-:-:S03]  /*0dd0*/  IMAD R3, R7, R17, R6 ;  /* 0x0000001107037224 */ /* 0x000fc600078e0206 */
[----:B------:R-:W3:Y:S01]  /*0de0*/  LDC R18, c[0x0][0x658] ;  /* 0x00019600ff127b82 */ /* 0x000ee20000000800 */
[----:B------:R-:W-:Y:S01]  /*0df0*/  IMAD.IADD R3, R5, 0x1, R3 ;  /* 0x0000000105037824 */ /* 0x000fe200078e0203 */
[----:B0-----:R-:W-:Y:S01]  /*0e00*/  ISETP.NE.U32.AND P1, PT, R20, RZ, PT ;  /* 0x000000ff1400720c */ /* 0x001fe20003f25070 */
[----:B------:R-:W-:-:S03]  /*0e10*/  IMAD.MOV.U32 R5, RZ, RZ, -0x1 ;  /* 0xffffffffff057424 */ /* 0x000fc600078e00ff */
[----:B------:R-:W-:Y:S02]  /*0e20*/  ISETP.NE.AND.EX P1, PT, R21, RZ, PT, P1 ;  /* 0x000000ff1500720c */ /* 0x000fe40003f25310 */
[----:B------:R-:W0:Y:S01]  /*0e30*/  LDC R13, c[0x0][0x600] ;  /* 0x00018000ff0d7b82 */ /* 0x000e220000000800 */
[-CC-:B-1----:R-:W-:Y:S02]  /*0e40*/  SHF.R.U64 R10, R4, R8.reuse, R3.reuse ;  /* 0x00000008040a7219 */ /* 0x182fe40000001203 */
[----:B------:R-:W-:-:S05]  /*0e50*/  SHF.R.U32.HI R3, RZ, R8, R3 ;  /* 0x00000008ff037219 */ /* 0x000fca0000011603 */
[----:B------:R-:W1:Y:S01]  /*0e60*/  LDC R15, c[0x0][0x648] ;  /* 0x00019200ff0f7b82 */ /* 0x000e620000000800 */
[-CC-:B--2---:R-:W-:Y:S02]  /*0e70*/  SHF.R.U64 R19, R10, R14.reuse, R3.reuse ;  /* 0x0000000e0a137219 */ /* 0x184fe40000001203 */
[----:B------:R-:W-:-:S05]  /*0e80*/  SHF.R.U32.HI R3, RZ, R14, R3 ;  /* 0x0000000eff037219 */ /* 0x000fca0000011603 */
[----:B------:R-:W2:Y:S01]  /*0e90*/  LDC R17, c[0x0][0x638] ;  /* 0x00018e00ff117b82 */ /* 0x000ea20000000800 */
[-C--:B---3--:R-:W-:Y:S02]  /*0ea0*/  SHF.L.U32 R2, R5, R18.reuse, RZ ;  /* 0x0000001205027219 */ /* 0x088fe400000006ff */
[--C-:B------:R-:W-:Y:S02]  /*0eb0*/  SHF.R.U64 R12, R19, R18, R3.reuse ;  /* 0x00000012130c7219 */ /* 0x100fe40000001203 */
[----:B------:R-:W-:Y:S02]  /*0ec0*/  LOP3.LUT R8, RZ, R2, RZ, 0x33, !PT ;  /* 0x00000002ff087212 */ /* 0x000fe400078e33ff */
[----:B------:R-:W-:Y:S01]  /*0ed0*/  SHF.R.U32.HI R3, RZ, R18, R3 ;  /* 0x00000012ff037219 */ /* 0x000fe20000011603 */
[----:B------:R-:W3:Y:S01]  /*0ee0*/  LDC R16, c[0x0][0x610] ;  /* 0x00018400ff107b82 */ /* 0x000ee20000000800 */
[----:B------:R-:W-:Y:S01]  /*0ef0*/  IMAD.MOV.U32 R2, RZ, RZ, R12 ;  /* 0x000000ffff027224 */ /* 0x000fe200078e000c */
[----:B------:R-:W-:Y:S06]  /*0f00*/  @!P1 BRA `(.L_x_11) ;  /* 0x0000000000289947 */ /* 0x000fec0003800000 */
[----:B------:R-:W4:Y:S02]  /*0f10*/  LDC R7, c[0x0][0x64c] ;  /* 0x00019300ff077b82 */ /* 0x000f240000000800 */
[----:B----4-:R-:W-:-:S05]  /*0f20*/  IADD3 R7, P1, R12, R7, RZ ;  /* 0x000000070c077210 */ /* 0x010fca0007f3e0ff */
        /* <DEDUP_REMOVED lines=8> */
.L_x_11:
[----:B-1----:R-:W-:Y:S01]  /*0fb0*/  SHF.R.U64 R4, R2, R15, R3 ;  /* 0x0000000f02047219 */ /* 0x002fe20000001203 */
[----:B0-----:R-:W-:Y:S01]  /*0fc0*/  VIADD R5, R13, 0xffffffff ;  /* 0xffffffff0d057836 */ /* 0x001fe20000000000 */
[----:B------:R-:W-:Y:S02]  /*0fd0*/  SHF.L.U32 R2, R11, R18, RZ ;  /* 0x000000120b027219 */ /* 0x000fe400000006ff */
[----:B------:R-:W-:Y:S01]  /*0fe0*/  LOP3.LUT R3, R19, R8, RZ, 0xc0, !PT ;  /* 0x0000000813037212 */ /* 0x000fe200078ec0ff */
[----:B------:R-:W-:Y:S01]  /*0ff0*/  IMAD.MOV R6, RZ, RZ, -R4 ;  /* 0x000000ffff067224 */ /* 0x000fe200078e0a04 */
[----:B------:R-:W-:Y:S02]  /*1000*/  SEL R0, R0, R23, !P4 ;  /* 0x0000001700007207 */ /* 0x000fe40006000000 */
[----:B------:R-:W-:Y:S01]  /*1010*/  LOP3.LUT R5, R10, R5, RZ, 0xc0, !PT ;  /* 0x000000050a057212 */ /* 0x000fe200078ec0ff */
[----:B------:R-:W-:Y:S01]  /*1020*/  IMAD R3, R2, R4, R3 ;  /* 0x0000000402037224 */ /* 0x000fe200078e0203 */
[----:B------:R-:W-:Y:S01]  /*1030*/  R2UR UR22, R22 ;  /* 0x00000000161672ca */ /* 0x000fe200000e0000 */
[----:B--2---:R-:W-:-:S02]  /*1040*/  IMAD R2, R6, R17, R12 ;  /* 0x0000001106027224 */ /* 0x004fc400078e020c */
[----:B---3--:R-:W-:Y:S02]  /*1050*/  IMAD R0, R3, R16, R0 ;  /* 0x0000001003007224 */ /* 0x008fe400078e0200 */
[----:B------:R-:W-:Y:S02]  /*1060*/  IMAD R3, R2, R13, R5 ;  /* 0x0000000d02037224 */ /* 0x000fe400078e0205 */
[----:B------:R-:W-:-:S03]  /*1070*/  IMAD.MOV.U32 R4, RZ, RZ, 0x1 ;  /* 0x00000001ff047424 */ /* 0x000fc600078e00ff */
[----:B------:R-:W-:Y:S02]  /*1080*/  SEL R2, R3, R0, !P4 ;  /* 0x0000000003027207 */ /* 0x000fe40006000000 */
[----:B------:R-:W-:-:S03]  /*1090*/  SEL R0, R0, R3, !P4 ;  /* 0x0000000300007207 */ /* 0x000fc60006000000 */
[----:B------:R0:W-:Y:S04]  /*10a0*/  STL [R1+0x84], R2 ;  /* 0x0000840201007387 */ /* 0x0001e80000100800 */
[----:B------:R0:W-:Y:S02]  /*10b0*/  STL [R1+0x88], R0 ;  /* 0x0000880001007387 */ /* 0x0001e40000100800 */
.L_x_9:
[----:B------:R-:W-:-:S08]  /*10c0*/  NOP ;  /* 0x0000000000007918 */ /* 0x000fd00000000000 */
[----:B------:R-:W2:Y:S02]  /*10d0*/  USETMAXREG.TRY_ALLOC.CTAPOOL UP0, 0xe8 ;  /* 0x000000e8000079c8 */ /* 0x000ea40008000600 */
[----:B--2---:R-:W-:-:S13]  /*10e0*/  PLOP3.LUT P1, PT, PT, PT, UP0, 0x80, 0x0 ;  /* 0x000000000000781c */ /* 0x004fda0003f2f008 */
[----:B------:R-:W-:Y:S05]  /*10f0*/  @!P1 BRA `(.L_x_9) ;  /* 0xfffffffc00f09947 */ /* 0x000fea000383ffff */
[----:B------:R-:W-:Y:S01]  /*1100*/  ULDC.64 UR4, c[0x0][0x598] ;  /* 0x0001660000047ab9 */ /* 0x000fe20000000a00 */
[----:B------:R-:W-:Y:S01]  /*1110*/  ULDC.64 UR16, c[0x0][0x208] ;  /* 0x0000820000107ab9 */ /* 0x000fe20000000a00 */
[----:B------:R-:W-:-:S04]  /*1120*/  ISETP.NE.U32.AND P1, PT, RZ, UR4, PT ;  /* 0x00000004ff007c0c */ /* 0x000fc8000bf25070 */
[----:B------:R-:W-:-:S13]  /*1130*/  ISETP.NE.AND.EX P1, PT, RZ, UR5, PT, P1 ;  /* 0x00000005ff007c0c */ /* 0x000fda000bf25310 */
[----:B------:R-:W-:Y:S05]  /*1140*/  @!P1 BRA `(.L_x_12) ;  /* 0x0000000000209947 */ /* 0x000fea0003800000 */
[----:B0-----:R-:W0:Y:S02]  /*1150*/  LDC.64 R2, c[0x0][0x598] ;  /* 0x00016600ff027b82 */ /* 0x001e240000000a00 */
[----:B0-----:R-:W2:Y:S02]  /*1160*/  LDG.E.64 R2, desc[UR16][R2.64] ;  /* 0x0000001002027981 */ /* 0x001ea4000c1e1b00 */
[----:B--2---:R-:W-:-:S04]  /*1170*/  ISETP.NE.U32.AND P1, PT, R2, RZ, PT ;  /* 0x000000ff0200720c */ /* 0x004fc80003f25070 */
[----:B------:R-:W-:-:S13]  /*1180*/  ISETP.NE.AND.EX P1, PT, R3, RZ, PT, P1 ;  /* 0x000000ff0300720c */ /* 0x000fda0003f25310 */
[----:B------:R-:W-:Y:S05]  /*1190*/  @!P1 BRA `(.L_x_12) ;  /* 0x00000000000c9947 */ /* 0x000fea0003800000 */
[----:B------:R-:W2:Y:S02]  /*11a0*/  LD.E R2, desc[UR16][R2.64] ;  /* 0x0000001002027980 */ /* 0x000ea4000c101900 */
[----:B--2---:R-:W-:Y:S01]  /*11b0*/  R2UR UR20, R2 ;  /* 0x00000000021472ca */ /* 0x004fe200000e0000 */
[----:B------:R-:W-:-:S14]  /*11c0*/  BRA `(.L_x_13) ;  /* 0x0000000000247947 */ /* 0x000fdc0003800000 */
.L_x_12:
[----:B------:R-:W-:Y:S02]  /*11d0*/  ULDC.64 UR4, c[0x0][0x588] ;  /* 0x0001620000047ab9 */ /* 0x000fe40000000a00 */
[----:B------:R-:W-:-:S04]  /*11e0*/  ISETP.NE.U32.AND P1, PT, RZ, UR4, PT ;  /* 0x00000004ff007c0c */ /* 0x000fc8000bf25070 */
[----:B------:R-:W-:-:S13]  /*11f0*/  ISETP.NE.AND.EX P1, PT, RZ, UR5, PT, P1 ;  /* 0x00000005ff007c0c */ /* 0x000fda000bf25310 */
[----:B------:R-:W-:Y:S05]  /*1200*/  @!P1 BRA `(.L_x_14) ;  /* 0x0000000000109947 */ /* 0x000fea0003800000 */
[----:B0-----:R-:W0:Y:S02]  /*1210*/  LDC.64 R2, c[0x0][0x588] ;  /* 0x00016200ff027b82 */ /* 0x001e240000000a00 */
[----:B0-----:R-:W2:Y:S02]  /*1220*/  LDG.E R2, desc[UR16][R2.64] ;  /* 0x0000001002027981 */ /* 0x001ea4000c1e1900 */
[----:B--2---:R-:W-:Y:S01]  /*1230*/  R2UR UR20, R2 ;  /* 0x00000000021472ca */ /* 0x004fe200000e0000 */
[----:B------:R-:W-:-:S14]  /*1240*/  BRA `(.L_x_13) ;  /* 0x0000000000047947 */ /* 0x000fdc0003800000 */
.L_x_14:
[----:B------:R-:W-:-:S05]  /*1250*/  ULDC UR20, c[0x0][0x580] ;  /* 0x0001600000147ab9 */ /* 0x000fca0000000800 */
.L_x_13:
[----:B------:R-:W-:Y:S02]  /*1260*/  ULDC.64 UR4, c[0x0][0x5a0] ;  /* 0x0001680000047ab9 */ /* 0x000fe40000000a00 */
        /* <DEDUP_REMOVED lines=11> */
.L_x_15:
        /* <DEDUP_REMOVED lines=8> */
.L_x_17:
[----:B------:R-:W-:-:S05]  /*13a0*/  ULDC UR21, c[0x0][0x584] ;  /* 0x0001610000157ab9 */ /* 0x000fca0000000800 */
.L_x_16:
[----:B------:R-:W-:-:S13]  /*13b0*/  LOP3.LUT P1, RZ, R4, 0xff, RZ, 0xc0, !PT ;  /* 0x000000ff04ff7812 */ /* 0x000fda000782c0ff */
[----:B------:R-:W-:Y:S05]  /*13c0*/  @!P1 EXIT ;  /* 0x000000000000994d */ /* 0x000fea0003800000 */
[----:B------:R-:W-:Y:S01]  /*13d0*/  ULDC UR4, c[0x0][0x28c] ;  /* 0x0000a30000047ab9 */ /* 0x000fe20000000800 */
[----:B------:R-:W-:Y:S02]  /*13e0*/  ULOP3.LUT UR23, UR13, 0x1, URZ, 0xfc, !UPT ;  /* 0x000000010d177892 */ /* 0x000fe4000f8efc3f */
[----:B------:R-:W-:-:S04]  /*13f0*/  UIADD3 UR4, UR4, 0x1f, URZ ;  /* 0x0000001f04047890 */ /* 0x000fc8000fffe03f */
[----:B------:R-:W-:-:S04]  /*1400*/  USHF.R.S32.HI UR5, URZ, 0x1f, UR4 ;  /* 0x0000001f3f057899 */ /* 0x000fc80008011404 */
[----:B------:R-:W-:-:S03]  /*1410*/  ULEA.HI UR5, UR5, UR4, URZ, 0x5 ;  /* 0x0000000405057291 */ /* 0x000fc6000f8f283f */
[----:B------:R-:W-:Y:S01]  /*1420*/  UMOV UR4, URZ ;  /* 0x0000003f00047c82 */ /* 0x000fe20008000000 */
[----:B------:R-:W-:-:S03]  /*1430*/  USHF.R.S32.HI UR12, URZ, 0x5, UR5 ;  /* 0x000000053f0c7899 */ /* 0x000fc60008011405 */
[----:B------:R-:W-:-:S09]  /*1440*/  UMOV UR5, URZ ;  /* 0x0000003f00057c82 */ /* 0x000fd20008000000 */
.L_x_300:
[----:B0-----:R-:W0:Y:S01]  /*1450*/  S2R R0, SR_TID.X ;  /* 0x0000000000007919 */ /* 0x001e220000002100 */
[----:B--2---:R-:W2:Y:S01]  /*1460*/  S2UR UR11, SR_CgaCtaId ;  /* 0x00000000000b79c3 */ /* 0x004ea20000008800 */
[----:B------:R-:W-:Y:S01]  /*1470*/  UMOV UR14, 0x400 ;  /* 0x00000400000e7882 */ /* 0x000fe20000000000 */
[----:B------:R-:W-:Y:S01]  /*1480*/  UMOV UR6, URZ ;  /* 0x0000003f00067c82 */ /* 0x000fe20008000000 */
[----:B------:R-:W-:Y:S01]  /*1490*/  STL [R1+0x74], RZ ;  /* 0x000074ff01007387 */ /* 0x000fe20000100800 */
[----:B------:R-:W-:Y:S01]  /*14a0*/  UMOV UR7, URZ ;  /* 0x0000003f00077c82 */ /* 0x000fe20008000000 */
[----:B------:R-:W-:Y:S01]  /*14b0*/  UMOV UR8, URZ ;  /* 0x0000003f00087c82 */ /* 0x000fe20008000000 */
[----:B------:R-:W-:Y:S01]  /*14c0*/  UMOV UR18, UR5 ;  /* 0x0000000500127c82 */ /* 0x000fe20008000000 */
[----:B------:R-:W-:Y:S01]  /*14d0*/  STL [R1+0x70], RZ ;  /* 0x000070ff01007387 */ /* 0x000fe20000100800 */
[----:B---3--:R-:W3:Y:S01]  /*14e0*/  LDC R2, c[0x0][0x28c] ;  /* 0x0000a300ff027b82 */ /* 0x008ee20000000800 */
[----:B------:R-:W-:-:S02]  /*14f0*/  CS2R R4, SRZ ;  /* 0x0000000000047805 */ /* 0x000fc4000001ff00 */
[----:B------:R-:W-:Y:S01]  /*1500*/  CS2R R6, SRZ ;  /* 0x0000000000067805 */ /* 0x000fe2000001ff00 */
[----:B------:R-:W-:Y:S01]  /*1510*/  STL [R1+0x6c], RZ ;  /* 0x00006cff01007387 */ /* 0x000fe20000100800 */
[----:B------:R-:W-:Y:S02]  /*1520*/  CS2R R8, SRZ ;  /* 0x0000000000087805 */ /* 0x000fe4000001ff00 */
[----:B------:R-:W-:Y:S02]  /*1530*/  CS2R R10, SRZ ;  /* 0x00000000000a7805 */ /* 0x000fe4000001ff00 */
[----:B------:R-:W-:Y:S01]  /*1540*/  CS2R R12, SRZ ;  /* 0x00000000000c7805 */ /* 0x000fe2000001ff00 */
[----:B------:R-:W-:Y:S01]  /*1550*/  STL [R1+0x68], RZ ;  /* 0x000068ff01007387 */ /* 0x000fe20000100800 */
[----:B------:R-:W-:Y:S02]  /*1560*/  CS2R R14, SRZ ;  /* 0x00000000000e7805 */ /* 0x000fe4000001ff00 */
[----:B------:R-:W-:-:S02]  /*1570*/  CS2R R16, SRZ ;  /* 0x0000000000107805 */ /* 0x000fc4000001ff00 */
[----:B-1----:R-:W-:Y:S01]  /*1580*/  CS2R R18, SRZ ;  /* 0x0000000000127805 */ /* 0x002fe2000001ff00 */
[----:B------:R-:W-:Y:S01]  /*1590*/  STL [R1+0x64], RZ ;  /* 0x000064ff01007387 */ /* 0x000fe20000100800 */
[----:B------:R-:W-:Y:S02]  /*15a0*/  CS2R R20, SRZ ;  /* 0x0000000000147805 */ /* 0x000fe4000001ff00 */
[----:B------:R-:W-:Y:S02]  /*15b0*/  CS2R R22, SRZ ;  /* 0x0000000000167805 */ /* 0x000fe4000001ff00 */
[----:B------:R-:W-:Y:S01]  /*15c0*/  CS2R R152, SRZ ;  /* 0x0000000000987805 */ /* 0x000fe2000001ff00 */
[----:B------:R-:W-:Y:S01]  /*15d0*/  STL [R1+0x60], RZ ;  /* 0x000060ff01007387 */ /* 0x000fe20000100800 */
[----:B--2---:R-:W-:Y:S01]  /*15e0*/  ULEA UR14, UR11, UR14, 0x18 ;  /* 0x0000000e0b0e7291 */ /* 0x004fe2000f8ec03f */
[----:B------:R-:W-:Y:S02]  /*15f0*/  CS2R R154, SRZ ;  /* 0x00000000009a7805 */ /* 0x000fe4000001ff00 */
[----:B------:R-:W-:Y:S01]  /*1600*/  CS2R R156, SRZ ;  /* 0x00000000009c7805 */ /* 0x000fe2000001ff00 */
[----:B------:R-:W-:Y:S01]  /*1610*/  STL [R1+0x5c], RZ ;  /* 0x00005cff01007387 */ /* 0x000fe20000100800 */
[----:B------:R-:W-:-:S02]  /*1620*/  CS2R R158, SRZ ;  /* 0x00000000009e7805 */ /* 0x000fc4000001ff00 */
[----:B------:R-:W-:Y:S02]  /*1630*/  CS2R R160, SRZ ;  /* 0x0000000000a07805 */ /* 0x000fe4000001ff00 */
[----:B------:R-:W-:Y:S02]  /*1640*/  CS2R R162, SRZ ;  /* 0x0000000000a27805 */ /* 0x000fe4000001ff00 */
[----:B0-----:R-:W-:Y:S01]  /*1650*/  LOP3.LUT R0, R0, 0x80, RZ, 0xc0, !PT ;  /* 0x0000008000007812 */ /* 0x001fe200078ec0ff */
[----:B------:R-:W-:Y:S01]  /*1660*/  STL [R1+0x58], RZ ;  /* 0x000058ff01007387 */ /* 0x000fe20000100800 */
[----:B---3--:R-:W-:Y:S02]  /*1670*/  ISETP.GE.AND P1, PT, R2, 0x1, PT ;  /* 0x000000010200780c */ /* 0x008fe40003f26270 */
[----:B------:R-:W-:Y:S02]  /*1680*/  CS2R R2, SRZ ;  /* 0x0000000000027805 */ /* 0x000fe4000001ff00 */
[----:B------:R-:W-:Y:S01]  /*1690*/  SHF.R.U32.HI R0, RZ, 0x7, R0 ;  /* 0x00000007ff007819 */ /* 0x000fe20000011600 */
[----:B------:R-:W-:Y:S01]  /*16a0*/  STL [R1+0x54], RZ ;  /* 0x000054ff01007387 */ /* 0x000fe20000100800 */
[----:B------:R-:W-:-:S02]  /*16b0*/  CS2R R164, SRZ ;  /* 0x0000000000a47805 */ /* 0x000fc4000001ff00 */
[----:B------:R-:W-:Y:S02]  /*16c0*/  CS2R R166, SRZ ;  /* 0x0000000000a67805 */ /* 0x000fe4000001ff00 */
[----:B------:R-:W-:Y:S01]  /*16d0*/  CS2R R168, SRZ ;  /* 0x0000000000a87805 */ /* 0x000fe2000001ff00 */
[----:B------:R-:W-:Y:S01]  /*16e0*/  STL [R1+0x50], RZ ;  /* 0x000050ff01007387 */ /* 0x000fe20000100800 */
[----:B------:R-:W-:Y:S02]  /*16f0*/  CS2R R170, SRZ ;  /* 0x0000000000aa7805 */ /* 0x000fe4000001ff00 */
[----:B------:R-:W-:Y:S02]  /*1700*/  CS2R R172, SRZ ;  /* 0x0000000000ac7805 */ /* 0x000fe4000001ff00 */
[----:B------:R-:W-:Y:S01]  /*1710*/  CS2R R174, SRZ ;  /* 0x0000000000ae7805 */ /* 0x000fe2000001ff00 */
[----:B------:R-:W0:Y:S01]  /*1720*/  SHFL.IDX PT, R0, R0, RZ, 0x1f ;  /* 0x00001fff00007589 */ /* 0x000e2200000e0000 */
[----:B------:R-:W-:-:S02]  /*1730*/  CS2R R176, SRZ ;  /* 0x0000000000b07805 */ /* 0x000fc4000001ff00 */
[----:B------:R-:W-:Y:S02]  /*1740*/  CS2R R178, SRZ ;  /* 0x0000000000b27805 */ /* 0x000fe4000001ff00 */
[----:B------:R-:W-:Y:S01]  /*1750*/  CS2R R180, SRZ ;  /* 0x0000000000b47805 */ /* 0x000fe2000001ff00 */
[----:B------:R1:W-:Y:S01]  /*1760*/  STL [R1+0x4c], RZ ;  /* 0x00004cff01007387 */ /* 0x0003e20000100800 */
[----:B------:R-:W-:Y:S02]  /*1770*/  CS2R R182, SRZ ;  /* 0x0000000000b67805 */ /* 0x000fe4000001ff00 */
[----:B------:R-:W-:Y:S02]  /*1780*/  CS2R R184, SRZ ;  /* 0x0000000000b87805 */ /* 0x000fe4000001ff00 */
[----:B------:R-:W-:Y:S01]  /*1790*/  CS2R R186, SRZ ;  /* 0x0000000000ba7805 */ /* 0x000fe2000001ff00 */
[----:B------:R1:W-:Y:S01]  /*17a0*/  STL [R1+0x48], RZ ;  /* 0x000048ff01007387 */ /* 0x0003e20000100800 */
        /* <DEDUP_REMOVED lines=14> */
[----:B------:R-:W-:Y:S02]  /*1890*/  CS2R R210, SRZ ;  /* 0x0000000000d27805 */ /* 0x000fe4000001ff00 */
[----:B0-----:R-:W-:Y:S01]  /*18a0*/  R2UR UR9, R0 ;  /* 0x00000000000972ca */ /* 0x001fe200000e0000 */
[----:B------:R1:W-:Y:S01]  /*18b0*/  STL [R1+0x38], RZ ;  /* 0x000038ff01007387 */ /* 0x0003e20000100800 */
[----:B------:R-:W-:Y:S01]  /*18c0*/  IMAD.MOV.U32 R0, RZ, RZ, RZ ;  /* 0x000000ffff007224 */ /* 0x000fe200078e00ff */
[----:B------:R-:W-:-:S02]  /*18d0*/  CS2R R212, SRZ ;  /* 0x0000000000d47805 */ /* 0x000fc4000001ff00 */
[----:B------:R-:W-:Y:S01]  /*18e0*/  CS2R R214, SRZ ;  /* 0x0000000000d67805 */ /* 0x000fe2000001ff00 */
[----:B------:R1:W-:Y:S01]  /*18f0*/  STL [R1+0x34], RZ ;  /* 0x000034ff01007387 */ /* 0x0003e20000100800 */
[----:B------:R-:W-:Y:S02]  /*1900*/  CS2R R216, SRZ ;  /* 0x0000000000d87805 */ /* 0x000fe4000001ff00 */
[----:B------:R-:W-:Y:S02]  /*1910*/  CS2R R218, SRZ ;  /* 0x0000000000da7805 */ /* 0x000fe4000001ff00 */
[----:B------:R-:W-:Y:S01]  /*1920*/  CS2R R220, SRZ ;  /* 0x0000000000dc7805 */ /* 0x000fe2000001ff00 */
[----:B------:R1:W-:Y:S01]  /*1930*/  STL [R1+0x30], RZ ;  /* 0x000030ff01007387 */ /* 0x0003e20000100800 */
[----:B------:R-:W-:Y:S02]  /*1940*/  CS2R R222, SRZ ;  /* 0x0000000000de7805 */ /* 0x000fe4000001ff00 */
[----:B------:R-:W-:Y:S01]  /*1950*/  CS2R R224, SRZ ;  /* 0x0000000000e07805 */ /* 0x000fe2000001ff00 */
[----:B------:R-:W-:Y:S01]  /*1960*/  IMAD.MOV.U32 R226, RZ, RZ, RZ ;  /* 0x000000ffffe27224 */ /* 0x000fe200078e00ff */
[----:B------:R1:W-:Y:S01]  /*1970*/  STL [R1+0x2c], RZ ;  /* 0x00002cff01007387 */ /* 0x0003e20000100800 */
[----:B------:R-:W-:Y:S01]  /*1980*/  ULEA.HI UR10, UR9, UR9, URZ, 0x1 ;  /* 0x00000009090a7291 */ /* 0x000fe2000f8f083f */
[----:B------:R-:W-:Y:S01]  /*1990*/  IMAD.U32 R227, RZ, RZ, UR4 ;  /* 0x00000004ffe37e24 */ /* 0x000fe2000f8e00ff */
[----:B------:R-:W-:Y:S01]  /*19a0*/  CS2R R88, SRZ ;  /* 0x0000000000587805 */ /* 0x000fe2000001ff00 */
[----:B------:R1:W-:Y:S01]  /*19b0*/  STL [R1+0x28], RZ ;  /* 0x000028ff01007387 */ /* 0x0003e20000100800 */
[----:B------:R-:W-:Y:S01]  /*19c0*/  ULOP3.LUT UR10, UR10, 0x1ffffe, URZ, 0xc0, !UPT ;  /* 0x001ffffe0a0a7892 */ /* 0x000fe2000f8ec03f */
[----:B------:R-:W-:-:S02]  /*19d0*/  CS2R R90, SRZ ;  /* 0x00000000005a7805 */ /* 0x000fc4000001ff00 */
[----:B------:R-:W-:Y:S01]  /*19e0*/  CS2R R92, SRZ ;  /* 0x00000000005c7805 */ /* 0x000fe2000001ff00 */
[----:B------:R1:W-:Y:S01]  /*19f0*/  STL [R1+0x24], RZ ;  /* 0x000024ff01007387 */ /* 0x0003e20000100800 */
[----:B------:R-:W-:Y:S01]  /*1a00*/  UIADD3 UR10, UR9, -UR10, URZ ;  /* 0x8000000a090a7290 */ /* 0x000fe2000fffe03f */
[----:B------:R-:W-:Y:S02]  /*1a10*/  CS2R R94, SRZ ;  /* 0x00000000005e7805 */ /* 0x000fe4000001ff00 */
[----:B------:R-:W-:Y:S01]  /*1a20*/  CS2R R96, SRZ ;  /* 0x0000000000607805 */ /* 0x000fe2000001ff00 */
[----:B------:R1:W-:Y:S01]  /*1a30*/  STL [R1+0x20], RZ ;  /* 0x000020ff01007387 */ /* 0x0003e20000100800 */
[----:B------:R-:W-:Y:S01]  /*1a40*/  ULEA UR10, UR10, UR14, 0xb ;  /* 0x0000000e0a0a7291 */ /* 0x000fe2000f8e583f */
[----:B------:R-:W-:Y:S02]  /*1a50*/  CS2R R98, SRZ ;  /* 0x0000000000627805 */ /* 0x000fe4000001ff00 */
[----:B------:R-:W-:Y:S01]  /*1a60*/  CS2R R100, SRZ ;  /* 0x0000000000647805 */ /* 0x000fe2000001ff00 */
[----:B------:R1:W-:Y:S01]  /*1a70*/  STL [R1+0x1c], RZ ;  /* 0x00001cff01007387 */ /* 0x0003e20000100800 */
[----:B------:R-:W-:Y:S01]  /*1a80*/  UIADD3 UR10, UR10, 0x200, URZ ;  /* 0x000002000a0a7890 */ /* 0x000fe2000fffe03f */
[----:B------:R-:W-:-:S02]  /*1a90*/  CS2R R102, SRZ ;  /* 0x0000000000667805 */ /* 0x000fc4000001ff00 */
[----:B------:R-:W-:Y:S01]  /*1aa0*/  CS2R R104, SRZ ;  /* 0x0000000000687805 */ /* 0x000fe2000001ff00 */
[----:B------:R1:W-:Y:S01]  /*1ab0*/  STL [R1+0x18], RZ ;  /* 0x000018ff01007387 */ /* 0x0003e20000100800 */
[----:B------:R-:W-:Y:S01]  /*1ac0*/  USHF.R.U32.HI UR10, URZ, 0x4, UR10 ;  /* 0x000000043f0a7899 */ /* 0x000fe2000801160a */
[----:B------:R-:W-:Y:S02]  /*1ad0*/  CS2R R106, SRZ ;  /* 0x00000000006a7805 */ /* 0x000fe4000001ff00 */
[----:B------:R-:W-:Y:S01]  /*1ae0*/  CS2R R108, SRZ ;  /* 0x00000000006c7805 */ /* 0x000fe2000001ff00 */
[----:B------:R1:W-:Y:S01]  /*1af0*/  STL [R1+0x14], RZ ;  /* 0x000014ff01007387 */ /* 0x0003e20000100800 */
[----:B------:R-:W-:Y:S01]  /*1b00*/  ULOP3.LUT UR15, UR10, 0x3fff, URZ, 0xc0, !UPT ;  /* 0x00003fff0a0f7892 */ /* 0x000fe2000f8ec03f */
        /* <DEDUP_REMOVED lines=18> */
[----:B------:R1:W-:Y:S01]  /*1c30*/  STL [R1], RZ ;  /* 0x000000ff01007387 */ /* 0x0003e20000100800 */
[----:B------:R-:W-:-:S02]  /*1c40*/  CS2R R138, SRZ ;  /* 0x00000000008a7805 */ /* 0x000fc4000001ff00 */
[----:B------:R-:W-:Y:S02]  /*1c50*/  CS2R R140, SRZ ;  /* 0x00000000008c7805 */ /* 0x000fe4000001ff00 */
[----:B------:R-:W-:Y:S02]  /*1c60*/  CS2R R142, SRZ ;  /* 0x00000000008e7805 */ /* 0x000fe4000001ff00 */
[----:B------:R-:W-:Y:S02]  /*1c70*/  CS2R R144, SRZ ;  /* 0x0000000000907805 */ /* 0x000fe4000001ff00 */
[----:B------:R-:W-:Y:S02]  /*1c80*/  CS2R R146, SRZ ;  /* 0x0000000000927805 */ /* 0x000fe4000001ff00 */
[----:B------:R-:W-:Y:S02]  /*1c90*/  CS2R R148, SRZ ;  /* 0x0000000000947805 */ /* 0x000fe4000001ff00 */
[----:B------:R-:W-:-:S02]  /*1ca0*/  CS2R R150, SRZ ;  /* 0x0000000000967805 */ /* 0x000fc4000001ff00 */
[----:B------:R-:W-:Y:S02]  /*1cb0*/  CS2R R24, SRZ ;  /* 0x0000000000187805 */ /* 0x000fe4000001ff00 */
[----:B----4-:R-:W-:Y:S02]  /*1cc0*/  CS2R R26, SRZ ;  /* 0x00000000001a7805 */ /* 0x010fe4000001ff00 */
[----:B------:R-:W-:Y:S02]  /*1cd0*/  CS2R R28, SRZ ;  /* 0x00000000001c7805 */ /* 0x000fe4000001ff00 */
[----:B------:R-:W-:Y:S02]  /*1ce0*/  CS2R R30, SRZ ;  /* 0x00000000001e7805 */ /* 0x000fe4000001ff00 */
[----:B------:R-:W-:Y:S02]  /*1cf0*/  CS2R R32, SRZ ;  /* 0x0000000000207805 */ /* 0x000fe4000001ff00 */
        /* <DEDUP_REMOVED lines=26> */
[----:B------:R-:W-:Y:S01]  /*1ea0*/  CS2R R86, SRZ ;  /* 0x0000000000567805 */ /* 0x000fe2000001ff00 */
[----:B-1----:R-:W-:Y:S06]  /*1eb0*/  @!P1 BRA `(.L_x_18) ;  /* 0x0000001000609947 */ /* 0x002fec0003800000 */
[----:B------:R-:W-:-:S06]  /*1ec0*/  UISETP.NE.AND UP0, UPT, UR23, 0x3, UPT ;  /* 0x000000031700788c */ /* 0x000fcc000bf05270 */
[----:B------:R-:W-:-:S13]  /*1ed0*/  PLOP3.LUT P2, PT, PT, PT, UP0, 0x80, 0x0 ;  /* 0x000000000000781c */ /* 0x000fda0003f4f008 */
[----:B------:R-:W-:Y:S05]  /*1ee0*/  @!P2 BRA `(.L_x_19) ;  /* 0x000000000004a947 */ /* 0x000fea0003800000 */
[----:B------:R-:W-:Y:S01]  /*1ef0*/  BPT.TRAP 0x1 ;  /* 0x000000040000795c */ /* 0x000fe20000300000 */
.L_x_19:
[----:B------:R-:W-:Y:S01]  /*1f00*/  ULEA UR7, UR5, UR14, 0x3 ;  /* 0x0000000e05077291 */ /* 0x000fe2000f8e183f */
[----:B------:R-:W-:-:S05]  /*1f10*/  IMAD.U32 R0, RZ, RZ, UR4 ;  /* 0x00000004ff007e24 */ /* 0x000fca000f8e00ff */
[----:B------:R-:W-:-:S04]  /*1f20*/  SHF.L.U32 R0, R0, 0x1f, RZ ;  /* 0x0000001f00007819 */ /* 0x000fc800000006ff */
[----:B------:R0:W1:Y:S01]  /*1f30*/  SYNCS.PHASECHK.TRANS64.TRYWAIT P1, [UR7], R0 ;  /* 0x00000000ff0075a7 */ /* 0x0000620008020147 */
[----:B------:R-:W-:Y:S05]  /*1f40*/  @!P2 BRA `(.L_x_20) ;  /* 0x000000000004a947 */ /* 0x000fea0003800000 */
[----:B------:R-:W-:Y:S01]  /*1f50*/  BPT.TRAP 0x1 ;  /* 0x000000040000795c */ /* 0x000fe20000300000 */
.L_x_20:
[----:B------:R2:W-:Y:S01]  /*1f60*/  STL [R1+0x74], RZ ;  /* 0x000074ff01007387 */ /* 0x0005e20000100800 */
[----:B------:R-:W-:Y:S01]  /*1f70*/  UMOV UR6, 0x1 ;  /* 0x0000000100067882 */ /* 0x000fe20000000000 */
[----:B-1----:R-:W-:Y:S05]  /*1f80*/  @P1 BRA `(.L_x_21) ;  /* 0x0000000000081947 */ /* 0x002fea0003800000 */
[----:B------:R-:W1:Y:S02]  /*1f90*/  SYNCS.PHASECHK.TRANS64.TRYWAIT P1, [UR7], R0 ;  /* 0x00000000ff0075a7 */ /* 0x000e640008020147 */
[----:B-1----:R-:W-:Y:S05]  /*1fa0*/  @!P1 BRA `(.L_x_22) ;  /* 0x000000ec00409947 */ /* 0x002fea0003800000 */
.L_x_21:
[----:B------:R3:W-:Y:S01]  /*1fb0*/  STL [R1+0x70], RZ ;  /* 0x000070ff01007387 */ /* 0x0007e20000100800 */
[----:B------:R-:W-:Y:S01]  /*1fc0*/  UIADD3 UR7, UR14, 0x24200, URZ ;  /* 0x000242000e077890 */ /* 0x000fe2000fffe03f */
[----:B------:R-:W-:Y:S01]  /*1fd0*/  WARPGROUP.ARRIVE ;  /* 0x00000000000079c5 */ /* 0x000fe20000000000 */
[----:B------:R-:W-:Y:S01]  /*1fe0*/  ULOP3.LUT UR8, UR15, 0x10000, URZ, 0xfc, !UPT ;  /* 0x000100000f087892 */ /* 0x000fe2000f8efc3f */
[----:B------:R3:W-:Y:S01]  /*1ff0*/  STL [R1+0x6c], RZ ;  /* 0x00006cff01007387 */ /* 0x0007e20000100800 */
[----:B------:R-:W-:Y:S01]  /*2000*/  USHF.R.U32.HI UR7, URZ, 0x4, UR7 ;  /* 0x000000043f077899 */ /* 0x000fe20008011607 */
[----:B01----:R-:W-:Y:S01]  /*2010*/  IMAD.MOV.U32 R0, RZ, RZ, RZ ;  /* 0x000000ffff007224 */ /* 0x003fe200078e00ff */
[----:B------:R-:W-:Y:S01]  /*2020*/  ULEA UR8, UR5, UR8, 0x9 ;  /* 0x0000000805087291 */ /* 0x000fe2000f8e483f */
[----:B------:R3:W-:Y:S01]  /*2030*/  STL [R1+0x68], RZ ;  /* 0x000068ff01007387 */ /* 0x0007e20000100800 */
[----:B------:R-:W-:Y:S01]  /*2040*/  ULOP3.LUT UR7, UR7, 0x3fff, URZ, 0xc0, !UPT ;  /* 0x00003fff07077892 */ /* 0x000fe2000f8ec03f */
[----:B------:R-:W-:Y:S01]  /*2050*/  CS2R R2, SRZ ;  /* 0x0000000000027805 */ /* 0x000fe2000001ff00 */
[----:B------:R-:W-:Y:S01]  /*2060*/  UMOV UR9, 0xc0000010 ;  /* 0xc000001000097882 */ /* 0x000fe20000000000 */
[----:B------:R3:W-:Y:S01]  /*2070*/  STL [R1+0x64], RZ ;  /* 0x000064ff01007387 */ /* 0x0007e20000100800 */
[----:B------:R-:W-:Y:S01]  /*2080*/  ULOP3.LUT UR7, UR7, 0x10000, URZ, 0xfc, !UPT ;  /* 0x0001000007077892 */ /* 0x000fe2000f8efc3f */
[----:B------:R-:W-:Y:S01]  /*2090*/  CS2R R4, SRZ ;  /* 0x0000000000047805 */ /* 0x000fe2000001ff00 */
[----:B------:R-:W-:Y:S01]  /*20a0*/  UMOV UR11, 0xc0000010 ;  /* 0xc0000010000b7882 */ /* 0x000fe20000000000 */
[----:B------:R3:W-:Y:S01]  /*20b0*/  STL [R1+0x60], RZ ;  /* 0x000060ff01007387 */ /* 0x0007e20000100800 */
[----:B------:R-:W-:Y:S01]  /*20c0*/  ULEA UR10, UR5, UR7, 0x8 ;  /* 0x00000007050a7291 */ /* 0x000fe2000f8e403f */
[----:B------:R-:W-:-:S02]  /*20d0*/  CS2R R6, SRZ ;  /* 0x0000000000067805 */ /* 0x000fc4000001ff00 */
[----:B------:R-:W-:Y:S01]  /*20e0*/  CS2R R8, SRZ ;  /* 0x0000000000087805 */ /* 0x000fe2000001ff00 */
[----:B------:R3:W-:Y:S01]  /*20f0*/  STL [R1+0x5c], RZ ;  /* 0x00005cff01007387 */ /* 0x0007e20000100800 */
[----:B------:R-:W-:Y:S01]  /*2100*/  ULDC UR7, c[0x0][0x50c] ;  /* 0x0001430000077ab9 */ /* 0x000fe20000000800 */
[----:B------:R-:W-:Y:S01]  /*2110*/  CS2R R10, SRZ ;  /* 0x00000000000a7805 */ /* 0x000fe2000001ff00 */
[----:B------:R-:W-:Y:S01]  /*2120*/  UISETP.NE.AND UP0, UPT, UR7, 0x1, UPT ;  /* 0x000000010700788c */ /* 0x000fe2000bf05270 */
[----:B------:R3:W-:Y:S01]  /*2130*/  STL [R1+0x58], RZ ;  /* 0x000058ff01007387 */ /* 0x0007e20000100800 */
[----:B------:R-:W-:Y:S01]  /*2140*/  CS2R R12, SRZ ;  /* 0x00000000000c7805 */ /* 0x000fe2000001ff00 */
[----:B------:R-:W-:Y:S01]  /*2150*/  QGMMA.64x128x32.F32.E4M3.E4M3 R88, gdesc[UR8], RZ, !UPT ;  /* 0x01e00000085879f3 */ /* 0x000fe2000c7008ff */
[----:B------:R-:W-:Y:S01]  /*2160*/  USEL UR7, URZ, 0x1, UP0 ;  /* 0x000000013f077887 */ /* 0x000fe20008000000 */
[----:B------:R3:W-:Y:S01]  /*2170*/  STL [R1+0x54], RZ ;  /* 0x000054ff01007387 */ /* 0x0007e20000100800 */
[----:B------:R-:W-:Y:S01]  /*2180*/  UIADD3 UR8, UR8, 0x100, URZ ;  /* 0x0000010008087890 */ /* 0x000fe2000fffe03f */
[----:B------:R-:W-:Y:S01]  /*2190*/  CS2R R14, SRZ ;  /* 0x00000000000e7805 */ /* 0x000fe2000001ff00 */
[----:B------:R-:W-:Y:S01]  /*21a0*/  UMOV UR9, 0xc0000010 ;  /* 0xc000001000097882 */ /* 0x000fe20000000000 */
[----:B------:R3:W-:Y:S01]  /*21b0*/  STL [R1+0x50], RZ ;  /* 0x000050ff01007387 */ /* 0x0007e20000100800 */
[----:B------:R-:W-:-:S02]  /*21c0*/  ISETP.NE.AND P1, PT, RZ, UR7, PT ;  /* 0x00000007ff007c0c */ /* 0x000fc4000bf25270 */
[----:B------:R-:W-:Y:S02]  /*21d0*/  CS2R R16, SRZ ;  /* 0x0000000000107805 */ /* 0x000fe4000001ff00 */
[----:B------:R-:W-:Y:S01]  /*21e0*/  CS2R R18, SRZ ;  /* 0x0000000000127805 */ /* 0x000fe2000001ff00 */
[----:B------:R3:W-:Y:S01]  /*21f0*/  STL [R1+0x4c], RZ ;  /* 0x00004cff01007387 */ /* 0x0007e20000100800 */
[----:B------:R-:W-:Y:S01]  /*2200*/  CS2R R20, SRZ ;  /* 0x0000000000147805 */ /* 0x000fe2000001ff00 */
[----:B------:R-:W-:Y:S01]  /*2210*/  QGMMA.64x128x32.F32.E4M3.E4M3 R24, gdesc[UR8], RZ, !UPT, gsb0 ;  /* 0x01e00000081879f3 */ /* 0x000fe2000c0008ff */
[----:B------:R-:W-:Y:S01]  /*2220*/  CS2R R22, SRZ ;  /* 0x0000000000167805 */ /* 0x000fe2000001ff00 */
[----:B------:R3:W-:Y:S01]  /*2230*/  STL [R1+0x48], RZ ;  /* 0x000048ff01007387 */ /* 0x0007e20000100800 */
[----:B------:R-:W-:Y:S02]  /*2240*/  CS2R R152, SRZ ;  /* 0x0000000000987805 */ /* 0x000fe4000001ff00 */
        /* <DEDUP_REMOVED lines=47> */
[----:B------:R-:W-:Y:S01]  /*2540*/  CS2R R224, SRZ ;  /* 0x0000000000e07805 */ /* 0x000fe2000001ff00 */
[----:B------:R-:W-:Y:S02]  /*2550*/  IMAD.MOV.U32 R226, RZ, RZ, RZ ;  /* 0x000000ffffe27224 */ /* 0x000fe400078e00ff */
[----:B------:R3:W-:Y:S04]  /*2560*/  STL [R1+0x14], RZ ;  /* 0x000014ff01007387 */ /* 0x0007e80000100800 */
[----:B------:R3:W-:Y:S04]  /*2570*/  STL [R1+0x10], RZ ;  /* 0x000010ff01007387 */ /* 0x0007e80000100800 */
[----:B------:R3:W-:Y:S04]  /*2580*/  STL [R1+0xc], RZ ;  /* 0x00000cff01007387 */ /* 0x0007e80000100800 */
[----:B------:R3:W-:Y:S04]  /*2590*/  STL [R1+0x8], RZ ;  /* 0x000008ff01007387 */ /* 0x0007e80000100800 */
[----:B------:R3:W-:Y:S04]  /*25a0*/  STL [R1+0x4], RZ ;  /* 0x000004ff01007387 */ /* 0x0007e80000100800 */
[----:B------:R3:W-:Y:S01]  /*25b0*/  STL [R1], RZ ;  /* 0x000000ff01007387 */ /* 0x0007e20000100800 */
[----:B------:R-:W-:Y:S05]  /*25c0*/  @!P1 BRA `(.L_x_23) ;  /* 0x0000000800809947 */ /* 0x000fea0003800000 */
[----:B------:R-:W-:Y:S02]  /*25d0*/  WARPGROUP.DEPBAR.LE gsb0, 0x0 ;  /* 0x00008000000079c5 */ /* 0x000fe40000010000 */
[----:B------:R-:W-:-:S01]  /*25e0*/  FADD R227, RZ, R58 ;  /* 0x0000003affe37221 */ /* 0x000fc20000000000 */
[----:B------:R-:W-:Y:S01]  /*25f0*/  FADD R226, RZ, R88 ;  /* 0x00000058ffe27221 */ /* 0x000fe20000000000 */
[----:B------:R-:W-:-:S01]  /*2600*/  FADD R225, RZ, R89 ;  /* 0x00000059ffe17221 */ /* 0x000fc20000000000 */
[----:B------:R-:W-:Y:S01]  /*2610*/  FADD R224, RZ, R90 ;  /* 0x0000005affe07221 */ /* 0x000fe20000000000 */
[----:B------:R-:W-:-:S01]  /*2620*/  FADD R223, RZ, R91 ;  /* 0x0000005bffdf7221 */ /* 0x000fc20000000000 */
[----:B------:R0:W-:Y:S01]  /*2630*/  STL [R1], R227 ;  /* 0x000000e301007387 */ /* 0x0001e20000100800 */
[----:B------:R-:W-:-:S01]  /*2640*/  FADD R222, RZ, R92 ;  /* 0x0000005cffde7221 */ /* 0x000fc20000000000 */
[----:B------:R-:W-:Y:S01]  /*2650*/  FADD R221, RZ, R93 ;  /* 0x0000005dffdd7221 */ /* 0x000fe20000000000 */
[----:B------:R-:W-:-:S01]  /*2660*/  FADD R220, RZ, R94 ;  /* 0x0000005effdc7221 */ /* 0x000fc20000000000 */
[----:B------:R-:W-:Y:S01]  /*2670*/  FADD R219, RZ, R95 ;  /* 0x0000005fffdb7221 */ /* 0x000fe20000000000 */
[----:B------:R-:W-:-:S01]  /*2680*/  FADD R218, RZ, R96 ;  /* 0x00000060ffda7221 */ /* 0x000fc20000000000 */
[----:B------:R-:W-:Y:S01]  /*2690*/  FADD R217, RZ, R97 ;  /* 0x00000061ffd97221 */ /* 0x000fe20000000000 */
[----:B------:R-:W-:-:S01]  /*26a0*/  FADD R216, RZ, R98 ;  /* 0x00000062ffd87221 */ /* 0x000fc20000000000 */
[----:B------:R-:W-:Y:S01]  /*26b0*/  FADD R215, RZ, R99 ;  /* 0x00000063ffd77221 */ /* 0x000fe20000000000 */
[----:B------:R-:W-:-:S01]  /*26c0*/  FADD R214, RZ, R100 ;  /* 0x00000064ffd67221 */ /* 0x000fc20000000000 */
[----:B0-----:R-:W-:Y:S01]  /*26d0*/  FADD R227, RZ, R59 ;  /* 0x0000003bffe37221 */ /* 0x001fe20000000000 */
[----:B------:R-:W-:-:S01]  /*26e0*/  FADD R213, RZ, R101 ;  /* 0x00000065ffd57221 */ /* 0x000fc20000000000 */
[----:B------:R-:W-:Y:S01]  /*26f0*/  FADD R212, RZ, R102 ;  /* 0x00000066ffd47221 */ /* 0x000fe20000000000 */
[----:B------:R-:W-:-:S01]  /*2700*/  FADD R211, RZ, R103 ;  /* 0x00000067ffd37221 */ /* 0x000fc20000000000 */
[----:B------:R-:W-:Y:S01]  /*2710*/  FADD R210, RZ, R104 ;  /* 0x00000068ffd27221 */ /* 0x000fe20000000000 */
[----:B------:R0:W-:Y:S01]  /*2720*/  STL [R1+0x4], R227 ;  /* 0x000004e301007387 */ /* 0x0001e20000100800 */
        /* <DEDUP_REMOVED lines=93> */
[----:B------:R-:W-:Y:S01]  /*2d00*/  UMOV UR6, URZ ;  /* 0x0000003f00067c82 */ /* 0x000fe20008000000 */
[----:B0-----:R-:W-:-:S05]  /*2d10*/  FADD R227, RZ, R66 ;  /* 0x00000042ffe37221 */ /* 0x001fca0000000000 */
[----:B------:R0:W-:Y:S02]  /*2d20*/  STL [R1+0x20], R227 ;  /* 0x000020e301007387 */ /* 0x0001e40000100800 */
        /* <DEDUP_REMOVED lines=42> */
.L_x_23:
[----:B------:R-:W-:-:S04]  /*2fd0*/  UIADD3 UR18, UR5, 0x1, URZ ;  /* 0x0000000105127890 */ /* 0x000fc8000fffe03f */
[----:B------:R-:W-:-:S04]  /*2fe0*/  UISETP.NE.AND UP0, UPT, UR18, 0x12, UPT ;  /* 0x000000121200788c */ /* 0x000fc8000bf05270 */
[----:B------:R-:W-:Y:S02]  /*2ff0*/  USEL UR8, URZ, 0x1, UP0 ;  /* 0x000000013f087887 */ /* 0x000fe40008000000 */
[----:B------:R-:W-:Y:S02]  /*3000*/  USEL UR18, UR18, URZ, UP0 ;  /* 0x0000003f12127287 */ /* 0x000fe40008000000 */
[----:B------:R-:W-:-:S06]  /*3010*/  ULOP3.LUT UR8, UR4, UR8, URZ, 0x3c, !UPT ;  /* 0x0000000804087292 */ /* 0x000fcc000f8e3c3f */
[----:B0-----:R-:W-:Y:S01]  /*3020*/  IMAD.U32 R227, RZ, RZ, UR8 ;  /* 0x00000008ffe37e24 */ /* 0x001fe2000f8e00ff */
[----:B------:R-:W-:-:S06]  /*3030*/  UMOV UR8, 0x1 ;  /* 0x0000000100087882 */ /* 0x000fcc0000000000 */
.L_x_18:
[----:B------:R-:W-:-:S04]  /*3040*/  UISETP.LT.AND UP0, UPT, UR12, 0x1, UPT ;  /* 0x000000010c00788c */ /* 0x000fc8000bf01270 */
[----:B------:R-:W-:-:S04]  /*3050*/  USEL UR9, UR12, 0x1, UP0 ;  /* 0x000000010c097887 */ /* 0x000fc80008000000 */
[----:B------:R-:W-:-:S04]  /*3060*/  UIADD3 UR9, UR12, -UR9, URZ ;  /* 0x800000090c097290 */ /* 0x000fc8000fffe03f */
[----:B------:R-:W-:-:S06]  /*3070*/  UISETP.GE.AND UP0, UPT, UR9, 0x1, UPT ;  /* 0x000000010900788c */ /* 0x000fcc000bf06270 */
[----:B------:R-:W-:-:S13]  /*3080*/  PLOP3.LUT P1, PT, PT, PT, UP0, 0x80, 0x0 ;  /* 0x000000000000781c */ /* 0x000fda0003f2f008 */
[----:B------:R-:W-:Y:S05]  /*3090*/  @!P1 BRA `(.L_x_24) ;  /* 0x00000010008c9947 */ /* 0x000fea0003800000 */
[----:B------:R-:W-:Y:S01]  /*30a0*/  IMAD.U32 R228, RZ, RZ, UR9 ;  /* 0x00000009ffe47e24 */ /* 0x000fe2000f8e00ff */
[----:B------:R-:W-:Y:S01]  /*30b0*/  UMOV UR19, UR5 ;  /* 0x0000000500137c82 */ /* 0x000fe20008000000 */
[----:B------:R-:W-:-:S05]  /*30c0*/  ULDC UR24, c[0x0][0x50c] ;  /* 0x0001430000187ab9 */ /* 0x000fca0000000800 */
.L_x_32:
[----:B------:R-:W-:-:S06]  /*30d0*/  UISETP.NE.AND UP0, UPT, UR23, 0x3, UPT ;  /* 0x000000031700788c */ /* 0x000fcc000bf05270 */
[----:B------:R-:W-:-:S13]  /*30e0*/  PLOP3.LUT P2, PT, PT, PT, UP0, 0x80, 0x0 ;  /* 0x000000000000781c */ /* 0x000fda0003f4f008 */
[----:B01---5:R-:W-:Y:S05]  /*30f0*/  @!P2 BRA `(.L_x_25) ;  /* 0x000000000004a947 */ /* 0x023fea0003800000 */
[----:B------:R-:W-:Y:S01]  /*3100*/  BPT.TRAP 0x1 ;  /* 0x000000040000795c */ /* 0x000fe20000300000 */
.L_x_25:
[----:B------:R-:W0:Y:S01]  /*3110*/  S2UR UR9, SR_CgaCtaId ;  /* 0x00000000000979c3 */ /* 0x000e220000008800 */
[----:B------:R-:W-:Y:S01]  /*3120*/  UMOV UR14, 0x400 ;  /* 0x00000400000e7882 */ /* 0x000fe20000000000 */
[----:B------:R-:W-:Y:S01]  /*3130*/  SHF.L.U32 R229, R227, 0x1f, RZ ;  /* 0x0000001fe3e57819 */ /* 0x000fe200000006ff */
[----:B0-----:R-:W-:-:S04]  /*3140*/  ULEA UR14, UR9, UR14, 0x18 ;  /* 0x0000000e090e7291 */ /* 0x001fc8000f8ec03f */
[----:B------:R-:W-:-:S09]  /*3150*/  ULEA UR9, UR18, UR14, 0x3 ;  /* 0x0000000e12097291 */ /* 0x000fd2000f8e183f */
[----:B------:R0:W1:Y:S01]  /*3160*/  SYNCS.PHASECHK.TRANS64.TRYWAIT P1, [UR9], R229 ;  /* 0x000000e5ff0075a7 */ /* 0x0000620008020149 */
[----:B------:R-:W-:Y:S05]  /*3170*/  @!P2 BRA `(.L_x_26) ;  /* 0x000000000004a947 */ /* 0x000fea0003800000 */
[----:B------:R-:W-:Y:S01]  /*3180*/  BPT.TRAP 0x1 ;  /* 0x000000040000795c */ /* 0x000fe20000300000 */
.L_x_26:
[----:B-1----:R-:W-:Y:S05]  /*3190*/  @P1 BRA `(.L_x_27) ;  /* 0x0000000000081947 */ /* 0x002fea0003800000 */
[----:B------:R-:W1:Y:S02]  /*31a0*/  SYNCS.PHASECHK.TRANS64.TRYWAIT P1, [UR9], R229 ;  /* 0x000000e5ff0075a7 */ /* 0x000e640008020149 */
[----:B-1----:R-:W-:Y:S05]  /*31b0*/  @!P1 BRA `(.L_x_28) ;  /* 0x000000d800d49947 */ /* 0x002fea0003800000 */
.L_x_27:
[----:B------:R-:W-:Y:S01]  /*31c0*/  UIADD3 UR9, UR14, 0x24200, URZ ;  /* 0x000242000e097890 */ /* 0x000fe2000fffe03f */
[----:B------:R-:W-:Y:S01]  /*31d0*/  WARPGROUP.ARRIVE ;  /* 0x00000000000079c5 */ /* 0x000fe20000000000 */
[----:B------:R-:W-:Y:S02]  /*31e0*/  UISETP.NE.AND UP0, UPT, UR7, URZ, UPT ;  /* 0x0000003f0700728c */ /* 0x000fe4000bf05270 */
[----:B------:R-:W-:Y:S02]  /*31f0*/  USHF.R.U32.HI UR9, URZ, 0x4, UR9 ;  /* 0x000000043f097899 */ /* 0x000fe40008011609 */
[----:B------:R-:W-:Y:S02]  /*3200*/  USEL UR8, UR8, URZ, !UP0 ;  /* 0x0000003f08087287 */ /* 0x000fe4000c000000 */
[----:B------:R-:W-:Y:S02]  /*3210*/  ULOP3.LUT UR9, UR9, 0x3fff, URZ, 0xc0, !UPT ;  /* 0x00003fff09097892 */ /* 0x000fe4000f8ec03f */
[----:B------:R-:W-:-:S02]  /*3220*/  ULOP3.LUT UR7, UR15, 0x10000, URZ, 0xfc, !UPT ;  /* 0x000100000f077892 */ /* 0x000fc4000f8efc3f */
[----:B------:R-:W-:Y:S02]  /*3230*/  ULOP3.LUT UR9, UR9, 0x10000, URZ, 0xfc, !UPT ;  /* 0x0001000009097892 */ /* 0x000fe4000f8efc3f */
[----:B------:R-:W-:Y:S02]  /*3240*/  UISETP.NE.U32.AND UP0, UPT, UR8, URZ, UPT ;  /* 0x0000003f0800728c */ /* 0x000fe4000bf05070 */
[----:B------:R-:W-:Y:S02]  /*3250*/  ULEA UR8, UR18, UR7, 0x9 ;  /* 0x0000000712087291 */ /* 0x000fe4000f8e483f */
[----:B------:R-:W-:Y:S01]  /*3260*/  ULEA UR10, UR18, UR9, 0x8 ;  /* 0x00000009120a7291 */ /* 0x000fe2000f8e403f */
[----:B------:R-:W-:Y:S02]  /*3270*/  UMOV UR11, 0xc0000010 ;  /* 0xc0000010000b7882 */ /* 0x000fe40000000000 */
[----:B------:R-:W-:Y:S01]  /*3280*/  UMOV UR9, 0xc0000010 ;  /* 0xc000001000097882 */ /* 0x000fe20000000000 */
[----:B------:R-:W-:-:S05]  /*3290*/  UIADD3 UR6, UR6, 0x1, URZ ;  /* 0x0000000106067890 */ /* 0x000fca000fffe03f */
[----:B------:R-:W-:Y:S01]  /*32a0*/  QGMMA.64x128x32.F32.E4M3.E4M3 R88, gdesc[UR8], R88, UP0 ;  /* 0x01e00000085879f3 */ /* 0x000fe2000bf00858 */
[----:B------:R-:W-:Y:S01]  /*32b0*/  UIADD3 UR8, UR8, 0x100, URZ ;  /* 0x0000010008087890 */ /* 0x000fe2000fffe03f */
[----:B------:R-:W-:-:S10]  /*32c0*/  UMOV UR9, 0xc0000010 ;  /* 0xc000001000097882 */ /* 0x000fd40000000000 */
[----:B------:R-:W-:Y:S01]  /*32d0*/  QGMMA.64x128x32.F32.E4M3.E4M3 R24, gdesc[UR8], R24, UP0, gsb0 ;  /* 0x01e00000081879f3 */ /* 0x000fe2000b800818 */
[----:B------:R-:W-:-:S04]  /*32e0*/  UISETP.NE.AND UP0, UPT, UR6, UR24, UPT ;  /* 0x000000180600728c */ /* 0x000fc8000bf05270 */
[----:B------:R-:W-:-:S06]  /*32f0*/  USEL UR7, URZ, 0x1, UP0 ;  /* 0x000000013f077887 */ /* 0x000fcc0008000000 */
[----:B------:R-:W-:Y:S01]  /*3300*/  ISETP.NE.AND P1, PT, RZ, UR7, PT ;  /* 0x00000007ff007c0c */ /* 0x000fe2000bf25270 */
[----:B------:R-:W-:-:S12]  /*3310*/  WARPGROUP.DEPBAR.LE gsb0, 0x1 ;  /* 0x00008000000079c5 */ /* 0x000fd80000010100 */
[----:B------:R-:W-:Y:S05]  /*3320*/  @!P1 BRA `(.L_x_29) ;  /* 0x0000000c00809947 */ /* 0x000fea0003800000 */
[----:B------:R-:W-:Y:S02]  /*3330*/  WARPGROUP.DEPBAR.LE gsb0, 0x0 ;  /* 0x00008000000079c5 */ /* 0x000fe40000010000 */
[----:B------:R-:W-:-:S01]  /*3340*/  FADD R226, R88, R226 ;  /* 0x000000e258e27221 */ /* 0x000fc20000000000 */
[----:B------:R-:W-:Y:S01]  /*3350*/  FADD R225, R89, R225 ;  /* 0x000000e159e17221 */ /* 0x000fe20000000000 */
[----:B------:R1:W-:Y:S01]  /*3360*/  STL [R1+0x8c], R227 ;  /* 0x00008ce301007387 */ /* 0x0003e20000100800 */
[----:B------:R-:W-:-:S01]  /*3370*/  FADD R224, R90, R224 ;  /* 0x000000e05ae07221 */ /* 0x000fc20000000000 */
[----:B------:R-:W-:Y:S01]  /*3380*/  FADD R223, R91, R223 ;  /* 0x000000df5bdf7221 */ /* 0x000fe20000000000 */
[----:B------:R-:W-:-:S01]  /*3390*/  FADD R222, R92, R222 ;  /* 0x000000de5cde7221 */ /* 0x000fc20000000000 */
[----:B------:R-:W-:Y:S01]  /*33a0*/  FADD R221, R93, R221 ;  /* 0x000000dd5ddd7221 */ /* 0x000fe20000000000 */
[----:B-1----:R-:W4:Y:S04]  /*33b0*/  LDL.LU R227, [R1+0x30] ;  /* 0x0000300001e37983 */ /* 0x002f280000300800 */
[----:B------:R1:W-:Y:S01]  /*33c0*/  STL [R1+0x90], R226 ;  /* 0x000090e201007387 */ /* 0x0003e20000100800 */
[----:B------:R-:W-:-:S01]  /*33d0*/  FADD R220, R94, R220 ;  /* 0x000000dc5edc7221 */ /* 0x000fc20000000000 */
[----:B------:R-:W-:-:S02]  /*33e0*/  FADD R219, R95, R219 ;  /* 0x000000db5fdb7221 */ /* 0x000fc40000000000 */
[----:B-1----:R-:W2:Y:S04]  /*33f0*/  LDL.LU R226, [R1+0x2c] ;  /* 0x00002c0001e27983 */ /* 0x002ea80000300800 */
[----:B------:R1:W-:Y:S01]  /*3400*/  STL [R1+0x94], R225 ;  /* 0x000094e101007387 */ /* 0x0003e20000100800 */
[----:B------:R-:W-:-:S03]  /*3410*/  FADD R218, R96, R218 ;  /* 0x000000da60da7221 */ /* 0x000fc60000000000 */
[----:B-1----:R-:W3:Y:S04]  /*3420*/  LDL.LU R225, [R1+0x28] ;  /* 0x0000280001e17983 */ /* 0x002ee80000300800 */
        /* <DEDUP_REMOVED lines=9> */
[----:B------:R1:W-:Y:S04]  /*34c0*/  STL [R1+0xa4], R221 ;  /* 0x0000a4dd01007387 */ /* 0x0003e80000100800 */
        /* <DEDUP_REMOVED lines=12> */
[----:B-1----:R-:W3:Y:S01]  /*3590*/  LDL.LU R215, [R1] ;  /* 0x0000000001d77983 */ /* 0x002ee20000300800 */
[----:B------:R-:W-:-:S01]  /*35a0*/  FADD R214, R100, R214 ;  /* 0x000000d664d67221 */ /* 0x000fc20000000000 */
[----:B------:R-:W-:Y:S01]  /*35b0*/  FADD R213, R101, R213 ;  /* 0x000000d565d57221 */ /* 0x000fe20000000000 */
[----:B------:R-:W-:-:S01]  /*35c0*/  FADD R212, R102, R212 ;  /* 0x000000d466d47221 */ /* 0x000fc20000000000 */
[----:B------:R-:W-:Y:S01]  /*35d0*/  FADD R211, R103, R211 ;  /* 0x000000d367d37221 */ /* 0x000fe20000000000 */
[----:B------:R-:W-:-:S01]  /*35e0*/  FADD R210, R104, R210 ;  /* 0x000000d268d27221 */ /* 0x000fc20000000000 */
[----:B------:R-:W-:Y:S01]  /*35f0*/  STL [R1+0xc0], R214 ;  /* 0x0000c0d601007387 */ /* 0x000fe20000100800 */
        /* <DEDUP_REMOVED lines=11> */
[----:B------:R1:W-:Y:S01]  /*36b0*/  STL [R1+0xcc], R211 ;  /* 0x0000ccd301007387 */ /* 0x0003e20000100800 */
[----:B------:R-:W-:-:S01]  /*36c0*/  FADD R200, R114, R200 ;  /* 0x000000c872c87221 */ /* 0x000fc20000000000 */
[----:B------:R-:W-:Y:S01]  /*36d0*/  FADD R199, R115, R199 ;  /* 0x000000c773c77221 */ /* 0x000fe20000000000 */
        /* <DEDUP_REMOVED lines=69> */
[----:B-----5:R-:W-:Y:S01]  /*3b30*/  FADD R0, R57, R0 ;  /* 0x0000000039007221 */ /* 0x020fe20000000000 */
[----:B----4-:R-:W-:-:S01]  /*3b40*/  FADD R227, R70, R227 ;  /* 0x000000e346e37221 */ /* 0x010fc20000000000 */
[----:B--2---:R-:W-:Y:S01]  /*3b50*/  FADD R226, R69, R226 ;  /* 0x000000e245e27221 */ /* 0x004fe20000000000 */
[----:B---3--:R-:W-:-:S01]  /*3b60*/  FADD R225, R68, R225 ;  /* 0x000000e144e17221 */ /* 0x008fc20000000000 */
        /* <DEDUP_REMOVED lines=9> */
[----:B------:R-:W-:-:S05]  /*3c00*/  FADD R215, R58, R215 ;  /* 0x000000d73ad77221 */ /* 0x000fca0000000000 */
[----:B------:R2:W-:Y:S04]  /*3c10*/  STL [R1], R215 ;  /* 0x000000d701007387 */ /* 0x0005e80000100800 */
[----:B------:R3:W-:Y:S04]  /*3c20*/  STL [R1+0x4], R216 ;  /* 0x000004d801007387 */ /* 0x0007e80000100800 */
        /* <DEDUP_REMOVED lines=8> */
[----:B-1----:R-:W4:Y:S04]  /*3cb0*/  LDL.LU R211, [R1+0x34] ;  /* 0x0000340001d37983 */ /* 0x002f280000300800 */
[----:B------:R1:W-:Y:S04]  /*3cc0*/  STL [R1+0x28], R225 ;  /* 0x000028e101007387 */ /* 0x0003e80000100800 */
[----:B------:R-:W4:Y:S04]  /*3cd0*/  LDL.LU R212, [R1+0x38] ;  /* 0x0000380001d47983 */ /* 0x000f280000300800 */
[----:B------:R1:W-:Y:S04]  /*3ce0*/  STL [R1+0x2c], R226 ;  /* 0x00002ce201007387 */ /* 0x0003e80000100800 */
[----:B------:R-:W4:Y:S04]  /*3cf0*/  LDL.LU R213, [R1+0x3c] ;  /* 0x00003c0001d57983 */ /* 0x000f280000300800 */
[----:B------:R1:W-:Y:S04]  /*3d00*/  STL [R1+0x30], R227 ;  /* 0x000030e301007387 */ /* 0x0003e80000100800 */
[----:B------:R-:W4:Y:S04]  /*3d10*/  LDL.LU R214, [R1+0x40] ;  /* 0x0000400001d67983 */ /* 0x000f280000300800 */
[----:B--2---:R-:W2:Y:S04]  /*3d20*/  LDL.LU R215, [R1+0x44] ;  /* 0x0000440001d77983 */ /* 0x004ea80000300800 */
[----:B---3--:R-:W3:Y:S04]  /*3d30*/  LDL.LU R216, [R1+0x48] ;  /* 0x0000480001d87983 */ /* 0x008ee80000300800 */
[----:B----4-:R-:W4:Y:S04]  /*3d40*/  LDL.LU R217, [R1+0x4c] ;  /* 0x00004c0001d97983 */ /* 0x010f280000300800 */
[----:B0-----:R-:W4:Y:S04]  /*3d50*/  LDL.LU R218, [R1+0x50] ;  /* 0x0000500001da7983 */ /* 0x001f280000300800 */
[----:B------:R-:W4:Y:S04]  /*3d60*/  LDL.LU R219, [R1+0x54] ;  /* 0x0000540001db7983 */ /* 0x000f280000300800 */
[----:B------:R-:W4:Y:S04]  /*3d70*/  LDL.LU R220, [R1+0x58] ;  /* 0x0000580001dc7983 */ /* 0x000f280000300800 */
[----:B------:R-:W4:Y:S04]  /*3d80*/  LDL.LU R221, [R1+0x5c] ;  /* 0x00005c0001dd7983 */ /* 0x000f280000300800 */
[----:B------:R-:W4:Y:S04]  /*3d90*/  LDL.LU R222, [R1+0x60] ;  /* 0x0000600001de7983 */ /* 0x000f280000300800 */
[----:B------:R-:W4:Y:S04]  /*3da0*/  LDL.LU R223, [R1+0x64] ;  /* 0x0000640001df7983 */ /* 0x000f280000300800 */
[----:B------:R-:W4:Y:S04]  /*3db0*/  LDL.LU R224, [R1+0x68] ;  /* 0x0000680001e07983 */ /* 0x000f280000300800 */
[----:B-1----:R-:W4:Y:S04]  /*3dc0*/  LDL.LU R225, [R1+0x6c] ;  /* 0x00006c0001e17983 */ /* 0x002f280000300800 */
[----:B------:R-:W4:Y:S04]  /*3dd0*/  LDL.LU R226, [R1+0x70] ;  /* 0x0000700001e27983 */ /* 0x000f280000300800 */
[----:B------:R-:W4:Y:S01]  /*3de0*/  LDL.LU R227, [R1+0x74] ;  /* 0x0000740001e37983 */ /* 0x000f220000300800 */
[----:B------:R-:W-:-:S05]  /*3df0*/  FADD R211, R71, R211 ;  /* 0x000000d347d37221 */ /* 0x000fca0000000000 */
[----:B------:R0:W-:Y:S01]  /*3e00*/  STL [R1+0x34], R211 ;  /* 0x000034d301007387 */ /* 0x0001e20000100800 */
[----:B------:R-:W-:-:S03]  /*3e10*/  FADD R212, R72, R212 ;  /* 0x000000d448d47221 */ /* 0x000fc60000000000 */
[----:B0-----:R1:W5:Y:S01]  /*3e20*/  LDL.LU R211, [R1+0xcc] ;  /* 0x0000cc0001d37983 */ /* 0x0013620000300800 */
[----:B------:R-:W-:-:S03]  /*3e30*/  FADD R213, R73, R213 ;  /* 0x000000d549d57221 */ /* 0x000fc60000000000 */
[----:B------:R0:W-:Y:S01]  /*3e40*/  STL [R1+0x38], R212 ;  /* 0x000038d401007387 */ /* 0x0001e20000100800 */
[----:B------:R-:W-:-:S01]  /*3e50*/  FADD R214, R74, R214 ;  /* 0x000000d64ad67221 */ /* 0x000fc20000000000 */
[----:B--2---:R-:W-:Y:S02]  /*3e60*/  FADD R215, R75, R215 ;  /* 0x000000d74bd77221 */ /* 0x004fe40000000000 */
[----:B0-----:R1:W5:Y:S01]  /*3e70*/  LDL.LU R212, [R1+0xc8] ;  /* 0x0000c80001d47983 */ /* 0x0013620000300800 */
[----:B---3--:R-:W-:-:S03]  /*3e80*/  FADD R216, R76, R216 ;  /* 0x000000d84cd87221 */ /* 0x008fc60000000000 */
[----:B------:R0:W-:Y:S01]  /*3e90*/  STL [R1+0x3c], R213 ;  /* 0x00003cd501007387 */ /* 0x0001e20000100800 */
[----:B----4-:R-:W-:-:S03]  /*3ea0*/  FADD R217, R77, R217 ;  /* 0x000000d94dd97221 */ /* 0x010fc60000000000 */
[----:B0-----:R1:W5:Y:S01]  /*3eb0*/  LDL.LU R213, [R1+0xc4] ;  /* 0x0000c40001d57983 */ /* 0x0013620000300800 */
[----:B------:R-:W-:-:S03]  /*3ec0*/  FADD R218, R78, R218 ;  /* 0x000000da4eda7221 */ /* 0x000fc60000000000 */
[----:B------:R0:W-:Y:S01]  /*3ed0*/  STL [R1+0x40], R214 ;  /* 0x000040d601007387 */ /* 0x0001e20000100800 */
[----:B------:R-:W-:-:S01]  /*3ee0*/  FADD R219, R79, R219 ;  /* 0x000000db4fdb7221 */ /* 0x000fc20000000000 */
[----:B------:R-:W-:Y:S02]  /*3ef0*/  FADD R220, R80, R220 ;  /* 0x000000dc50dc7221 */ /* 0x000fe40000000000 */
[----:B0-----:R1:W5:Y:S04]  /*3f00*/  LDL.LU R214, [R1+0xc0] ;  /* 0x0000c00001d67983 */ /* 0x0013680000300800 */
[----:B------:R0:W-:Y:S01]  /*3f10*/  STL [R1+0x44], R215 ;  /* 0x000044d701007387 */ /* 0x0001e20000100800 */
[----:B------:R-:W-:-:S01]  /*3f20*/  FADD R221, R81, R221 ;  /* 0x000000dd51dd7221 */ /* 0x000fc20000000000 */
[----:B------:R-:W-:-:S02]  /*3f30*/  FADD R222, R82, R222 ;  /* 0x000000de52de7221 */ /* 0x000fc40000000000 */
[----:B0-----:R1:W5:Y:S04]  /*3f40*/  LDL.LU R215, [R1+0xbc] ;  /* 0x0000bc0001d77983 */ /* 0x0013680000300800 */
[----:B------:R0:W-:Y:S01]  /*3f50*/  STL [R1+0x48], R216 ;  /* 0x000048d801007387 */ /* 0x0001e20000100800 */
[----:B------:R-:W-:-:S03]  /*3f60*/  FADD R223, R83, R223 ;  /* 0x000000df53df7221 */ /* 0x000fc60000000000 */
        /* <DEDUP_REMOVED lines=13> */
[----:B------:R0:W-:Y:S04]  /*4040*/  STL [R1+0x5c], R221 ;  /* 0x00005cdd01007387 */ /* 0x0001e80000100800 */
        /* <DEDUP_REMOVED lines=12> */
[----:B0-----:R1:W5:Y:S01]  /*4110*/  LDL.LU R227, [R1+0x8c] ;  /* 0x00008c0001e37983 */ /* 0x0013620000300800 */
[----:B------:R-:W-:-:S05]  /*4120*/  UMOV UR6, URZ ;  /* 0x0000003f00067c82 */ /* 0x000fca0008000000 */
.L_x_29:
[----:B------:R-:W-:Y:S05]  /*4130*/  @!P2 BRA `(.L_x_30) ;  /* 0x000000000004a947 */ /* 0x000fea0003800000 */
[----:B------:R-:W-:Y:S01]  /*4140*/  BPT.TRAP 0x1 ;  /* 0x000000040000795c */ /* 0x000fe20000300000 */
.L_x_30:
[----:B-----5:R4:W-:Y:S04]  /*4150*/  STL [R1+0x8c], R0 ;  /* 0x00008c0001007387 */ /* 0x0209e80000100800 */
[----:B----4-:R-:W4:Y:S01]  /*4160*/  LDL R0, [R1+0x78] ;  /* 0x0000780001007983 */ /* 0x010f220000100800 */
[----:B0-----:R-:W-:-:S05]  /*4170*/  IMAD.U32 R229, RZ, RZ, UR19 ;  /* 0x00000013ffe57e24 */ /* 0x001fca000f8e00ff */
[----:B------:R-:W-:-:S05]  /*4180*/  @P0 LEA R229, R229, UR14, 0x3 ;  /* 0x0000000ee5e50c11 */ /* 0x000fca000f8e18ff */
[----:B------:R-:W-:Y:S01]  /*4190*/  @P0 VIADD R229, R229, 0x90 ;  /* 0x00000090e5e50836 */ /* 0x000fe20000000000 */
[----:B------:R-:W-:-:S06]  /*41a0*/  UISETP.GT.U32.AND UP0, UPT, UR13, 0x1, UPT ;  /* 0x000000010d00788c */ /* 0x000fcc000bf04070 */
[----:B------:R-:W-:Y:S02]  /*41b0*/  PLOP3.LUT P1, PT, PT, PT, UP0, 0x80, 0x0 ;  /* 0x000000000000781c */ /* 0x000fe40003f2f008 */
[----:B----4-:R-:W-:Y:S02]  /*41c0*/  @P0 PRMT R229, R0, 0x654, R229 ;  /* 0x0000065400e50816 */ /* 0x010fe400000000e5 */
[----:B------:R0:W5:Y:S02]  /*41d0*/  LDL.LU R0, [R1+0x8c] ;  /* 0x00008c0001007983 */ /* 0x0001640000300800 */
[----:B------:R0:W-:Y:S07]  /*41e0*/  @P0 SYNCS.ARRIVE.TRANS64.RED.A1T0 RZ, [R229+URZ], RZ ;  /* 0x000000ffe5ff09a7 */ /* 0x0001ee000810043f */
[----:B------:R-:W-:Y:S05]  /*41f0*/  @P1 BRA `(.L_x_31) ;  /* 0x0000000000041947 */ /* 0x000fea0003800000 */
[----:B------:R-:W-:Y:S01]  /*4200*/  BPT.TRAP 0x1 ;  /* 0x000000040000795c */ /* 0x000fe20000300000 */
.L_x_31:
[----:B------:R-:W-:Y:S01]  /*4210*/  UIADD3 UR18, UR18, 0x1, URZ ;  /* 0x0000000112127890 */ /* 0x000fe2000fffe03f */
[C---:B------:R-:W-:Y:S01]  /*4220*/  ISETP.GT.AND P1, PT, R228.reuse, 0x1, PT ;  /* 0x00000001e400780c */ /* 0x040fe20003f24270 */
[----:B------:R-:W-:Y:S01]  /*4230*/  UIADD3 UR19, UR19, 0x1, URZ ;  /* 0x0000000113137890 */ /* 0x000fe2000fffe03f */
[----:B------:R-:W-:Y:S01]  /*4240*/  VIADD R228, R228, 0xffffffff ;  /* 0xffffffffe4e47836 */ /* 0x000fe20000000000 */
[----:B------:R-:W-:Y:S02]  /*4250*/  UISETP.NE.AND UP0, UPT, UR18, 0x12, UPT ;  /* 0x000000121200788c */ /* 0x000fe4000bf05270 */
[----:B------:R-:W-:Y:S02]  /*4260*/  UISETP.NE.AND UP1, UPT, UR19, 0x12, UPT ;  /* 0x000000121300788c */ /* 0x000fe4000bf25270 */
[----:B------:R-:W-:Y:S02]  /*4270*/  USEL UR8, URZ, 0x1, UP0 ;  /* 0x000000013f087887 */ /* 0x000fe40008000000 */
[----:B------:R-:W-:-:S02]  /*4280*/  USEL UR18, UR18, URZ, UP0 ;  /* 0x0000003f12127287 */ /* 0x000fc40008000000 */
[----:B------:R-:W-:Y:S02]  /*4290*/  USEL UR19, UR19, URZ, UP1 ;  /* 0x0000003f13137287 */ /* 0x000fe40008800000 */
[----:B------:R-:W-:Y:S01]  /*42a0*/  LOP3.LUT R227, R227, UR8, RZ, 0x3c, !PT ;  /* 0x00000008e3e37c12 */ /* 0x000fe2000f8e3cff */
[----:B------:R-:W-:Y:S01]  /*42b0*/  UMOV UR8, 0x1 ;  /* 0x0000000100087882 */ /* 0x000fe20000000000 */
[----:B------:R-:W-:Y:S08]  /*42c0*/  @P1 BRA `(.L_x_32) ;  /* 0xffffffec00801947 */ /* 0x000ff0000383ffff */
.L_x_24:
[----:B------:R-:W-:-:S04]  /*42d0*/  UISETP.NE.AND UP0, UPT, UR6, URZ, UPT ;  /* 0x0000003f0600728c */ /* 0x000fc8000bf05270 */
[----:B------:R-:W-:-:S06]  /*42e0*/  USEL UR6, URZ, 0x1, !UP0 ;  /* 0x000000013f067887 */ /* 0x000fcc000c000000 */
[----:B------:R-:W-:-:S13]  /*42f0*/  ISETP.NE.AND P1, PT, RZ, UR6, PT ;  /* 0x00000006ff007c0c */ /* 0x000fda000bf25270 */
[----:B------:R-:W-:Y:S05]  /*4300*/  @!P1 BRA `(.L_x_33) ;  /* 0x0000000c00dc9947 */ /* 0x000fea0003800000 */
[----:B------:R-:W4:Y:S04]  /*4310*/  LDL.LU R227, [R1+0x74] ;  /* 0x0000740001e37983 */ /* 0x000f280000300800 */
[----:B----4-:R4:W-:Y:S04]  /*4320*/  STL [R1+0x8c], R227 ;  /* 0x00008ce301007387 */ /* 0x0109e80000100800 */
[----:B----4-:R-:W4:Y:S04]  /*4330*/  LDL.LU R227, [R1+0x70] ;  /* 0x0000700001e37983 */ /* 0x010f280000300800 */
        /* <DEDUP_REMOVED lines=55> */
[----:B----4-:R-:W4:Y:S01]  /*46b0*/  LDL.LU R227, [R1] ;  /* 0x0000000001e37983 */ /* 0x010f220000300800 */
[----:B------:R-:W-:-:S02]  /*46c0*/  WARPGROUP.DEPBAR.LE gsb0, 0x0 ;  /* 0x00008000000079c5 */ /* 0x000fc40000010000 */
[----:B------:R-:W-:Y:S01]  /*46d0*/  FADD R226, R88, R226 ;  /* 0x000000e258e27221 */ /* 0x000fe20000000000 */
        /* <DEDUP_REMOVED lines=96> */
[----:B-----5:R-:W-:Y:S01]  /*4ce0*/  FADD R0, R57, R0 ;  /* 0x0000000039007221 */ /* 0x020fe20000000000 */
[----:B----4-:R-:W-:-:S05]  /*4cf0*/  FADD R227, R58, R227 ;  /* 0x000000e33ae37221 */ /* 0x010fca0000000000 */
[----:B------:R4:W-:Y:S04]  /*4d00*/  STL [R1], R227 ;  /* 0x000000e301007387 */ /* 0x0009e80000100800 */
[----:B----4-:R-:W4:Y:S02]  /*4d10*/  LDL.LU R227, [R1+0xfc] ;  /* 0x0000fc0001e37983 */ /* 0x010f240000300800 */
[----:B----4-:R-:W-:-:S05]  /*4d20*/  FADD R227, R59, R227 ;  /* 0x000000e33be37221 */ /* 0x010fca0000000000 */
[----:B------:R4:W-:Y:S04]  /*4d30*/  STL [R1+0x4], R227 ;  /* 0x000004e301007387 */ /* 0x0009e80000100800 */
        /* <DEDUP_REMOVED lines=83> */
[----:B------:R4:W-:Y:S02]  /*5270*/  STL [R1+0x74], R227 ;  /* 0x000074e301007387 */ /* 0x0009e40000100800 */
.L_x_33:
[----:B------:R-:W-:Y:S02]  /*5280*/  WARPGROUP.DEPBAR.LE gsb0, 0x0 ;  /* 0x00008000000079c5 */ /* 0x000fe40000010000 */
[----:B------:R-:W0:Y:S02]  /*5290*/  LDC R24, c[0x0][0x28c] ;  /* 0x0000a300ff187b82 */ /* 0x000e240000000800 */
[----:B0-----:R-:W-:-:S13]  /*52a0*/  ISETP.GE.AND P1, PT, R24, 0x1, PT ;  /* 0x000000011800780c */ /* 0x001fda0003f26270 */
[----:B------:R-:W-:Y:S05]  /*52b0*/  @!P1 BRA `(.L_x_34) ;  /* 0x00000000005c9947 */ /* 0x000fea0003800000 */
[----:B------:R-:W-:-:S06]  /*52c0*/  UISETP.NE.AND UP0, UPT, UR23, 0x3, UPT ;  /* 0x000000031700788c */ /* 0x000fcc000bf05270 */
[----:B------:R-:W-:-:S13]  /*52d0*/  PLOP3.LUT P1, PT, PT, PT, UP0, 0x80, 0x0 ;  /* 0x000000000000781c */ /* 0x000fda0003f2f008 */
[----:B------:R-:W-:Y:S05]  /*52e0*/  @!P1 BRA `(.L_x_35) ;  /* 0x0000000000049947 */ /* 0x000fea0003800000 */
[----:B------:R-:W-:Y:S01]  /*52f0*/  BPT.TRAP 0x1 ;  /* 0x000000040000795c */ /* 0x000fe20000300000 */
.L_x_35:
[----:B------:R-:W-:Y:S04]  /*5300*/  BSSY B0, `(.L_x_36) ;  /* 0x000000e000007945 */ /* 0x000fe80003800000 */
[----:B------:R-:W-:Y:S05]  /*5310*/  @!P0 BRA `(.L_x_37) ;  /* 0x0000000000308947 */ /* 0x000fea0003800000 */
[----:B----4-:R-:W4:Y:S01]  /*5320*/  LDL R227, [R1+0x78] ;  /* 0x0000780001e37983 */ /* 0x010f220000100800 */
[----:B------:R-:W-:-:S04]  /*5330*/  UISETP.LT.AND UP0, UPT, UR12, 0x1, UPT ;  /* 0x000000010c00788c */ /* 0x000fc8000bf01270 */
[----:B------:R-:W-:-:S04]  /*5340*/  USEL UR8, UR12, 0x1, UP0 ;  /* 0x000000010c087887 */ /* 0x000fc80008000000 */
[----:B------:R-:W-:-:S04]  /*5350*/  UIADD3 UR8, UR5, UR12, -UR8 ;  /* 0x0000000c05087290 */ /* 0x000fc8000fffe808 */
[----:B------:R-:W-:-:S04]  /*5360*/  UIMAD.WIDE.U32 UR6, UR8, 0x38e38e39, URZ ;  /* 0x38e38e39080678a5 */ /* 0x000fc8000f8e003f */
[----:B------:R-:W-:-:S04]  /*5370*/  USHF.R.U32.HI UR6, URZ, 0x2, UR7 ;  /* 0x000000023f067899 */ /* 0x000fc80008011607 */
[----:B------:R-:W-:-:S04]  /*5380*/  UIMAD UR8, UR6, -0x12, UR8 ;  /* 0xffffffee060878a4 */ /* 0x000fc8000f8e0208 */
[----:B------:R-:W-:-:S04]  /*5390*/  ULEA UR8, UR8, UR14, 0x3 ;  /* 0x0000000e08087291 */ /* 0x000fc8000f8e183f */
[----:B------:R-:W-:-:S06]  /*53a0*/  UIADD3 UR8, UR8, 0x90, URZ ;  /* 0x0000009008087890 */ /* 0x000fcc000fffe03f */
[----:B------:R-:W-:-:S05]  /*53b0*/  IMAD.U32 R24, RZ, RZ, UR8 ;  /* 0x00000008ff187e24 */ /* 0x000fca000f8e00ff */
[----:B----4-:R-:W-:-:S04]  /*53c0*/  PRMT R24, R227, 0x654, R24 ;  /* 0x00000654e3187816 */ /* 0x010fc80000000018 */
[----:B------:R0:W-:Y:S03]  /*53d0*/  SYNCS.ARRIVE.TRANS64.RED.A1T0 RZ, [R24+URZ], RZ ;  /* 0x000000ff18ff79a7 */ /* 0x0001e6000810043f */
.L_x_37:
[----:B------:R-:W-:Y:S05]  /*53e0*/  BSYNC B0 ;  /* 0x0000000000007941 */ /* 0x000fea0003800000 */
.L_x_36:
[----:B------:R-:W-:-:S06]  /*53f0*/  UISETP.GT.U32.AND UP0, UPT, UR13, 0x1, UPT ;  /* 0x000000010d00788c */ /* 0x000fcc000bf04070 */
[----:B------:R-:W-:-:S13]  /*5400*/  PLOP3.LUT P1, PT, PT, PT, UP0, 0x80, 0x0 ;  /* 0x000000000000781c */ /* 0x000fda0003f2f008 */
[----:B------:R-:W-:Y:S05]  /*5410*/  @P1 BRA `(.L_x_34) ;  /* 0x0000000000041947 */ /* 0x000fea0003800000 */
[----:B------:R-:W-:Y:S01]  /*5420*/  BPT.TRAP 0x1 ;  /* 0x000000040000795c */ /* 0x000fe20000300000 */
.L_x_34:
[----:B------:R0:W-:Y:S01]  /*5430*/  STL [R1+0x90], R2 ;  /* 0x0000900201007387 */ /* 0x0001e20000100800 */
[----:B------:R-:W1:Y:S01]  /*5440*/  LDC R29, c[0x0][0x288] ;  /* 0x0000a200ff1d7b82 */ /* 0x000e620000000800 */
[----:B------:R-:W-:Y:S02]  /*5450*/  UIADD3 UR9, UR12, UR5, URZ ;  /* 0x000000050c097290 */ /* 0x000fe4000fffe03f */
[----:B------:R-:W-:Y:S01]  /*5460*/  USHF.R.S32.HI UR10, URZ, 0x1f, UR22 ;  /* 0x0000001f3f0a7899 */ /* 0x000fe20008011416 */
[----:B------:R-:W-:Y:S01]  /*5470*/  ULDC.64 UR6, c[0x0][0x5d0] ;  /* 0x0001740000067ab9 */ /* 0x000fe20000000a00 */
[----:B------:R-:W-:Y:S01]  /*5480*/  ULDC UR11, c[0x0][0x284] ;  /* 0x0000a100000b7ab9 */ /* 0x000fe20000000800 */
[----:B0-----:R-:W2:Y:S04]  /*5490*/  LDL.LU R2, [R1+0x84] ;  /* 0x0000840001027983 */ /* 0x001ea80000300800 */
[----:B-----5:R0:W-:Y:S04]  /*54a0*/  STL [R1+0x8c], R0 ;  /* 0x00008c0001007387 */ /* 0x0201e80000100800 */
[----:B----4-:R-:W4:Y:S01]  /*54b0*/  LDL.LU R227, [R1+0x88] ;  /* 0x0000880001e37983 */ /* 0x010f220000300800 */
[----:B0-----:R-:W0:Y:S02]  /*54c0*/  S2R R0, SR_TID.X ;  /* 0x0000000000007919 */ /* 0x001e240000002100 */
[----:B0-----:R-:W-:-:S02]  /*54d0*/  SHF.R.U32.HI R24, RZ, 0x2, R0 ;  /* 0x00000002ff187819 */ /* 0x001fc40000011600 */
[----:B------:R-:W-:Y:S02]  /*54e0*/  LOP3.LUT R26, R0, 0x60, RZ, 0xc0, !PT ;  /* 0x00000060001a7812 */ /* 0x000fe400078ec0ff */
[----:B------:R-:W-:Y:S02]  /*54f0*/  SHF.R.U32.HI R27, RZ, 0x7, R0 ;  /* 0x00000007ff1b7819 */ /* 0x000fe40000011600 */
[----:B------:R-:W-:Y:S02]  /*5500*/  LOP3.LUT R25, R24, 0x7, RZ, 0xc0, !PT ;  /* 0x0000000718197812 */ /* 0x000fe400078ec0ff */
[----:B------:R-:W-:Y:S02]  /*5510*/  SHF.R.U32.HI R28, RZ, 0x1, R26 ;  /* 0x00000001ff1c7819 */ /* 0x000fe4000001161a */
[----:B------:R-:W-:Y:S02]  /*5520*/  LOP3.LUT R24, R27, 0x1, RZ, 0xc0, !PT ;  /* 0x000000011b187812 */ /* 0x000fe400078ec0ff */
[----:B------:R-:W-:Y:S01]  /*5530*/  IADD3 R27, RZ, -R28, -R25 ;  /* 0x8000001cff1b7210 */ /* 0x000fe20007ffe819 */
[----:B------:R-:W-:-:S02]  /*5540*/  IMAD.SHL.U32 R32, R0, 0x2, RZ ;  /* 0x0000000200207824 */ /* 0x000fc400078e00ff */
[C---:B------:R-:W-:Y:S02]  /*5550*/  IMAD.SHL.U32 R26, R24.reuse, 0x40, RZ ;  /* 0x00000040181a7824 */ /* 0x040fe400078e00ff */
[----:B------:R-:W-:Y:S01]  /*5560*/  IMAD R42, R24, -0x40, R27 ;  /* 0xffffffc0182a7824 */ /* 0x000fe200078e021b */
[----:B------:R-:W-:Y:S01]  /*5570*/  LOP3.LUT R24, R0, 0x3, RZ, 0xc0, !PT ;  /* 0x0000000300187812 */ /* 0x000fe200078ec0ff */
[----:B--2---:R-:W-:Y:S02]  /*5580*/  IMAD.SHL.U32 R41, R2, 0x80, RZ ;  /* 0x0000008002297824 */ /* 0x004fe400078e00ff */
[----:B------:R0:W5:Y:S04]  /*5590*/  LDL.LU R2, [R1+0x90] ;  /* 0x0000900001027983 */ /* 0x0001680000300800 */
[----:B------:R0:W5:Y:S01]  /*55a0*/  LDL.LU R0, [R1+0x8c] ;  /* 0x00008c0001007983 */ /* 0x0001620000300800 */
[----:B------:R-:W-:Y:S01]  /*55b0*/  LOP3.LUT R43, R26, 0x40, R25, 0xe2, !PT ;  /* 0x000000401a2b7812 */ /* 0x000fe200078ee219 */
[----:B----4-:R-:W-:Y:S01]  /*55c0*/  IMAD.SHL.U32 R25, R227, 0x100, RZ ;  /* 0x00000100e3197824 */ /* 0x010fe200078e00ff */
[----:B------:R-:W-:Y:S01]  /*55d0*/  UISETP.GT.U32.AND UP0, UPT, UR9, 0x11, UPT ;  /* 0x000000110900788c */ /* 0x000fe2000bf04070 */
[C---:B-1----:R-:W-:Y:S01]  /*55e0*/  ISETP.GE.AND P1, PT, R41.reuse, R29, PT ;  /* 0x0000001d2900720c */ /* 0x042fe20003f26270 */
[----:B------:R-:W-:Y:S01]  /*55f0*/  UIMAD UR5, UR10, UR6, URZ ;  /* 0x000000060a0572a4 */ /* 0x000fe2000f8e023f */
[----:B------:R-:W-:Y:S01]  /*5600*/  LOP3.LUT R32, R41, 0x6, R32, 0xf8, !PT ;  /* 0x0000000629207812 */ /* 0x000fe200078ef820 */
[----:B------:R-:W-:Y:S01]  /*5610*/  UISETP.LT.U32.AND UP0, UPT, UR12, 0x12, UP0 ;  /* 0x000000120c00788c */ /* 0x000fe20008701070 */
[----:B------:R-:W-:Y:S01]  /*5620*/  ISETP.GE.OR P1, PT, R25, UR11, P1 ;  /* 0x0000000b19007c0c */ /* 0x000fe20008f26670 */
[----:B------:R-:W-:Y:S01]  /*5630*/  UISETP.GE.U32.AND UP1, UPT, UR12, 0x12, UPT ;  /* 0x000000120c00788c */ /* 0x000fe2000bf26070 */
[----:B------:R-:W-:Y:S01]  /*5640*/  IMAD.U32 R27, RZ, RZ, UR6 ;  /* 0x00000006ff1b7e24 */ /* 0x000fe2000f8e00ff */
[----:B------:R-:W-:Y:S01]  /*5650*/  UIMAD UR8, UR22, UR7, UR5 ;  /* 0x00000007160872a4 */ /* 0x000fe2000f8e0205 */
[----:B------:R-:W-:Y:S01]  /*5660*/  SHF.R.S32.HI R33, RZ, 0x1f, R32 ;  /* 0x0000001fff217819 */ /* 0x000fe20000011420 */
[----:B------:R-:W-:-:S02]  /*5670*/  UIMAD.WIDE.U32 UR6, UR9, 0x38e38e39, URZ ;  /* 0x38e38e39090678a5 */ /* 0x000fc4000f8e003f */
[----:B------:R-:W-:Y:S02]  /*5680*/  USEL UR5, URZ, 0x1, !UP0 ;  /* 0x000000013f057887 */ /* 0x000fe4000c000000 */
[----:B------:R-:W-:Y:S01]  /*5690*/  USHF.R.U32.HI UR6, URZ, 0x2, UR7 ;  /* 0x000000023f067899 */ /* 0x000fe20008011607 */
[----:B------:R-:W-:Y:S01]  /*56a0*/  IMAD.WIDE.U32 R26, R27, UR22, R32 ;  /* 0x000000161b1a7c25 */ /* 0x000fe2000f8e0020 */
[----:B------:R-:W-:Y:S01]  /*56b0*/  ULOP3.LUT UR4, UR4, UR5, URZ, 0x3c, !UPT ;  /* 0x0000000504047292 */ /* 0x000fe2000f8e3c3f */
[----:B------:R-:W-:Y:S02]  /*56c0*/  IADD3 R42, -R25, UR11, R42 ;  /* 0x0000000b192a7c10 */ /* 0x000fe4000fffe12a */
[----:B------:R-:W-:Y:S01]  /*56d0*/  IMAD.WIDE R38, R227, 0x100, RZ ;  /* 0x00000100e3267825 */ /* 0x000fe200078e02ff */
[----:B------:R-:W-:Y:S02]  /*56e0*/  UIMAD UR5, UR6, -0x12, UR9 ;  /* 0xffffffee060578a4 */ /* 0x000fe4000f8e0209 */
[----:B------:R-:W-:Y:S01]  /*56f0*/  @UP1 ULOP3.LUT UR4, UR4, 0x1, UR6, 0x78, !UPT ;  /* 0x0000000104041892 */ /* 0x000fe2000f8e7806 */
[----:B------:R-:W-:-:S02]  /*5700*/  IMAD R24, R24, -0x2, R29 ;  /* 0xfffffffe18187824 */ /* 0x000fc400078e021d */
[----:B------:R-:W-:Y:S01]  /*5710*/  VIADD R27, R27, UR8 ;  /* 0x000000081b1b7c36 */ /* 0x000fe20008000000 */
[----:B------:R-:W-:Y:S01]  /*5720*/  LOP3.LUT R43, R38, R43, R28, 0xfe, !PT ;  /* 0x0000002b262b7212 */ /* 0x000fe200078efe1c */
[----:B------:R-:W-:Y:S02]  /*5730*/  IMAD.IADD R41, R24, 0x1, -R41 ;  /* 0x0000000118297824 */ /* 0x000fe400078e0a29 */
[----:B------:R-:W-:Y:S01]  /*5740*/  IMAD.MOV.U32 R40, RZ, RZ, -0x1 ;  /* 0xffffffffff287424 */ /* 0x000fe200078e00ff */
[----:B0-----:R-:W-:Y:S06]  /*5750*/  @P1 BRA `(.L_x_38) ;  /* 0x0000008c00fc1947 */ /* 0x001fec0003800000 */
[----:B------:R-:W0:Y:S01]  /*5760*/  LDC.64 R28, c[0x0][0x5c8] ;  /* 0x00017200ff1c7b82 */ /* 0x000e220000000a00 */
[----:B------:R-:W-:Y:S01]  /*5770*/  ULDC.64 UR6, c[0x0][0x5c0] ;  /* 0x0001700000067ab9 */ /* 0x000fe20000000a00 */
[----:B------:R-:W-:Y:S01]  /*5780*/  BSSY B0, `(.L_x_38) ;  /* 0x00008fc000007945 */ /* 0x000fe20003800000 */
[-C--:B0-----:R-:W-:Y:S01]  /*5790*/  IMAD R24, R39, R28.reuse, RZ ;  /* 0x0000001c27187224 */ /* 0x081fe200078e02ff */
[----:B------:R-:W-:Y:S01]  /*57a0*/  SHF.L.U64.HI R34, R28, 0x3, R29 ;  /* 0x000000031c227819 */ /* 0x000fe2000001021d */
[----:B------:R-:W-:-:S04]  /*57b0*/  IMAD.WIDE.U32 R26, R43, R28, R26 ;  /* 0x0000001c2b1a7225 */ /* 0x000fc800078e001a */
[----:B------:R-:W-:Y:S01]  /*57c0*/  IMAD R25, R43, R29, R24 ;  /* 0x0000001d2b197224 */ /* 0x000fe200078e0218 */
[C---:B------:R-:W-:Y:S01]  /*57d0*/  LEA R30, P2, R28.reuse, R26, 0x7 ;  /* 0x0000001a1c1e7211 */ /* 0x040fe200078438ff */
[----:B------:R-:W-:Y:S01]  /*57e0*/  IMAD.SHL.U32 R31, R28, 0x8, RZ ;  /* 0x000000081c1f7824 */ /* 0x000fe200078e00ff */
[----:B------:R-:W-:Y:S01]  /*57f0*/  IADD3 R24, P1, R26, UR6, RZ ;  /* 0x000000061a187c10 */ /* 0x000fe2000ff3e0ff */
[----:B------:R-:W-:-:S03]  /*5800*/  IMAD.IADD R27, R27, 0x1, R25 ;  /* 0x000000011b1b7824 */ /* 0x000fc600078e0219 */
[----:B------:R-:W-:Y:S02]  /*5810*/  IADD3 R26, P5, P6, R26, UR6, R31 ;  /* 0x000000061a1a7c10 */ /* 0x000fe4000febe01f */
[----:B------:R-:W-:Y:S02]  /*5820*/  LEA.HI.X R29, R28, R27, R29, 0x7, P2 ;  /* 0x0000001b1c1d7211 */ /* 0x000fe400010f3c1d */
[C---:B------:R-:W-:Y:S02]  /*5830*/  IADD3.X R25, R27.reuse, UR7, RZ, P1, !PT ;  /* 0x000000071b197c10 */ /* 0x040fe40008ffe4ff */
[----:B------:R-:W-:Y:S02]  /*5840*/  IADD3.X R27, R27, UR7, R34, P5, P6 ;  /* 0x000000071b1b7c10 */ /* 0x000fe4000afec422 */
[----:B------:R-:W-:Y:S02]  /*5850*/  FSETP.NEU.AND P5, PT, RZ, UR21, PT ;  /* 0x00000015ff007c0b */ /* 0x000fe4000bfad000 */
[----:B------:R-:W-:-:S02]  /*5860*/  IADD3 R28, P1, P2, R30, UR6, R31 ;  /* 0x000000061e1c7c10 */ /* 0x000fc4000fa3e01f */
[----:B------:R-:W-:-:S04]  /*5870*/  IADD3 R30, P3, R30, UR6, RZ ;  /* 0x000000061e1e7c10 */ /* 0x000fc8000ff7e0ff */
[C---:B------:R-:W-:Y:S02]  /*5880*/  IADD3.X R31, R29.reuse, UR7, RZ, P3, !PT ;  /* 0x000000071d1f7c10 */ /* 0x040fe40009ffe4ff */
[----:B------:R-:W-:-:S03]  /*5890*/  IADD3.X R29, R29, UR7, R34, P1, P2 ;  /* 0x000000071d1d7c10 */ /* 0x000fc60008fe4422 */
[----:B------:R-:W-:Y:S05]  /*58a0*/  @!P5 BRA `(.L_x_39) ;  /* 0x0000006c001cd947 */ /* 0x000fea0003800000 */
[----:B------:R-:W-:Y:S01]  /*58b0*/  ULDC.64 UR8, c[0x0][0x5b8] ;  /* 0x00016e0000087ab9 */ /* 0x000fe20000000a00 */
[----:B------:R-:W-:Y:S01]  /*58c0*/  ISETP.GE.AND P1, PT, R42, 0x1, PT ;  /* 0x000000012a00780c */ /* 0x000fe20003f26270 */
[----:B------:R-:W-:Y:S02]  /*58d0*/  UIMAD UR6, UR10, UR8, URZ ;  /* 0x000000080a0672a4 */ /* 0x000fe4000f8e023f */
[----:B------:R-:W-:Y:S01]  /*58e0*/  IMAD.U32 R35, RZ, RZ, UR8 ;  /* 0x00000008ff237e24 */ /* 0x000fe2000f8e00ff */
[----:B------:R-:W-:Y:S01]  /*58f0*/  BSSY B1, `(.L_x_40) ;  /* 0x0000010000017945 */ /* 0x000fe20003800000 */
[----:B------:R-:W-:Y:S01]  /*5900*/  ISETP.LT.OR P5, PT, R41, 0x1, !P1 ;  /* 0x000000012900780c */ /* 0x000fe20004fa1670 */
[----:B------:R-:W-:Y:S02]  /*5910*/  UIMAD UR6, UR22, UR9, UR6 ;  /* 0x00000009160672a4 */ /* 0x000fe4000f8e0206 */
[----:B------:R-:W-:Y:S01]  /*5920*/  IMAD.WIDE.U32 R32, R35, UR22, R32 ;  /* 0x0000001623207c25 */ /* 0x000fe2000f8e0020 */
[----:B------:R-:W-:-:S03]  /*5930*/  ULDC.64 UR8, c[0x0][0x5a8] ;  /* 0x00016a0000087ab9 */ /* 0x000fc60000000a00 */
[----:B------:R-:W-:Y:S02]  /*5940*/  IMAD.MOV.U32 R36, RZ, RZ, R32 ;  /* 0x000000ffff247224 */ /* 0x000fe400078e0020 */
[----:B------:R-:W-:Y:S01]  /*5950*/  VIADD R37, R33, UR6 ;  /* 0x0000000621257c36 */ /* 0x000fe20008000000 */
[----:B------:R-:W-:Y:S02]  /*5960*/  ULDC.64 UR6, c[0x0][0x5b0] ;  /* 0x00016c0000067ab9 */ /* 0x000fe40000000a00 */
[----:B------:R-:W-:Y:S02]  /*5970*/  IMAD R34, R39, UR6, RZ ;  /* 0x0000000627227c24 */ /* 0x000fe4000f8e02ff */
[----:B------:R-:W-:-:S04]  /*5980*/  IMAD.WIDE.U32 R32, R43, UR6, R36 ;  /* 0x000000062b207c25 */ /* 0x000fc8000f8e0024 */
[--C-:B------:R-:W-:Y:S01]  /*5990*/  IMAD R35, R43, UR7, R34.reuse ;  /* 0x000000072b237c24 */ /* 0x100fe2000f8e0222 */
[----:B------:R-:W-:Y:S02]  /*59a0*/  IADD3 R32, P2, R32, UR8, RZ ;  /* 0x0000000820207c10 */ /* 0x000fe4000ff5e0ff */
[----:B------:R-:W-:Y:S02]  /*59b0*/  PRMT R34, RZ, 0x7610, R34 ;  /* 0x00007610ff227816 */ /* 0x000fe40000000022 */
[----:B------:R-:W-:Y:S01]  /*59c0*/  IADD3.X R33, R33, UR9, R35, P2, !PT ;  /* 0x0000000921217c10 */ /* 0x000fe200097fe423 */
[----:B------:R-:W-:Y:S08]  /*59d0*/  @P5 BRA `(.L_x_41) ;  /* 0x0000000000045947 */ /* 0x000ff00003800000 */
[----:B------:R0:W5:Y:S02]  /*59e0*/  LDG.E.U8 R34, desc[UR16][R32.64] ;  /* 0x0000001020227981 */ /* 0x000164000c1e1100 */
.L_x_41:
[----:B------:R-:W-:Y:S05]  /*59f0*/  BSYNC B1 ;  /* 0x0000000000017941 */ /* 0x000fea0003800000 */
.L_x_40:
[----:B-----5:R-:W-:Y:S01]  /*5a00*/  LOP3.LUT R34, R34, 0xff, RZ, 0xc0, !PT ;  /* 0x000000ff22227812 */ /* 0x020fe200078ec0ff */
[----:B------:R-:W-:Y:S01]  /*5a10*/  BSSY B1, `(.L_x_42) ;  /* 0x000000b000017945 */ /* 0x000fe20003800000 */
[----:B------:R-:W-:Y:S02]  /*5a20*/  ISETP.LT.OR P3, PT, R41, 0x2, !P1 ;  /* 0x000000022900780c */ /* 0x000fe40004f61670 */
[----:B------:R-:W-:-:S05]  /*5a30*/  F2FP.F16.E4M3.UNPACK_B R34, R34 ;  /* 0x00000022ff22723e */ /* 0x000fca00020006ff */
[----:B------:R-:W-:-:S05]  /*5a40*/  HADD2.F32 R34, -RZ, R34.H0_H0 ;  /* 0x20000022ff227230 */ /* 0x000fca0000004100 */
[----:B------:R-:W-:Y:S01]  /*5a50*/  FMUL R35, R34, UR21 ;  /* 0x0000001522237c20 */ /* 0x000fe20008400000 */
[----:B------:R-:W-:-:S03]  /*5a60*/  PRMT R34, RZ, 0x7610, R34 ;  /* 0x00007610ff227816 */ /* 0x000fc60000000022 */
[----:B------:R-:W-:-:S05]  /*5a70*/  FFMA R35, R226, UR20, R35 ;  /* 0x00000014e2237c23 */ /* 0x000fca0008000023 */
[----:B------:R-:W-:-:S05]  /*5a80*/  F2FP.SATFINITE.E4M3.F32.PACK_AB_MERGE_C R35, RZ, R35, RZ ;  /* 0x00000023ff23723e */ /* 0x000fca00048070ff */
[----:B------:R1:W-:Y:S01]  /*5a90*/  @!P5 STG.E.U8 desc[UR16][R24.64], R35 ;  /* 0x000000231800d986 */ /* 0x0003e2000c101110 */
[----:B------:R-:W-:Y:S05]  /*5aa0*/  @P3 BRA `(.L_x_43) ;  /* 0x0000000000043947 */ /* 0x000fea0003800000 */
[----:B------:R2:W5:Y:S02]  /*5ab0*/  LDG.E.U8 R34, desc[UR16][R32.64+0x1] ;  /* 0x0000011020227981 */ /* 0x000564000c1e1100 */
.L_x_43:
[----:B------:R-:W-:Y:S05]  /*5ac0*/  BSYNC B1 ;  /* 0x0000000000017941 */ /* 0x000fea0003800000 */
.L_x_42:
[----:B-----5:R-:W-:Y:S01]  /*5ad0*/  LOP3.LUT R34, R34, 0xff, RZ, 0xc0, !PT ;  /* 0x000000ff22227812 */ /* 0x020fe200078ec0ff */
[----:B------:R-:W-:Y:S01]  /*5ae0*/  BSSY B1, `(.L_x_44) ;  /* 0x0000013000017945 */ /* 0x000fe20003800000 */
[----:B------:R-:W-:Y:S02]  /*5af0*/  IADD3 R45, P2, R43, 0x8, RZ ;  /* 0x000000082b2d7810 */ /* 0x000fe40007f5e0ff */
[----:B------:R-:W-:-:S03]  /*5b00*/  F2FP.F16.E4M3.UNPACK_B R34, R34 ;  /* 0x00000022ff22723e */ /* 0x000fc600020006ff */
[----:B-1----:R-:W-:Y:S01]  /*5b10*/  IMAD.X R35, RZ, RZ, R39, P2 ;  /* 0x000000ffff237224 */ /* 0x002fe200010e0627 */
[----:B------:R-:W-:Y:S01]  /*5b20*/  ISETP.GE.AND P2, PT, R42, 0x9, PT ;  /* 0x000000092a00780c */ /* 0x000fe20003f46270 */
[----:B------:R-:W-:Y:S02]  /*5b30*/  HADD2.F32 R34, -RZ, R34.H0_H0 ;  /* 0x20000022ff227230 */ /* 0x000fe40000004100 */
[----:B------:R-:W-:Y:S01]  /*5b40*/  IMAD R46, R35, UR6, RZ ;  /* 0x00000006232e7c24 */ /* 0x000fe2000f8e02ff */
[----:B------:R-:W-:Y:S02]  /*5b50*/  ISETP.LT.OR P5, PT, R41, 0x1, !P2 ;  /* 0x000000012900780c */ /* 0x000fe400057a1670 */
[----:B------:R-:W-:Y:S01]  /*5b60*/  FMUL R44, R34, UR21 ;  /* 0x00000015222c7c20 */ /* 0x000fe20008400000 */
[----:B------:R-:W-:-:S04]  /*5b70*/  IMAD.WIDE.U32 R34, R45, UR6, R36 ;  /* 0x000000062d227c25 */ /* 0x000fc8000f8e0024 */
[----:B------:R-:W-:Y:S01]  /*5b80*/  FFMA R44, R225, UR20, R44 ;  /* 0x00000014e12c7c23 */ /* 0x000fe2000800002c */
[----:B------:R-:W-:Y:S01]  /*5b90*/  IMAD R45, R45, UR7, R46 ;  /* 0x000000072d2d7c24 */ /* 0x000fe2000f8e022e */
[----:B------:R-:W-:-:S03]  /*5ba0*/  IADD3 R34, P6, R34, UR8, RZ ;  /* 0x0000000822227c10 */ /* 0x000fc6000ffde0ff */
[----:B------:R-:W-:Y:S02]  /*5bb0*/  F2FP.SATFINITE.E4M3.F32.PACK_AB_MERGE_C R47, RZ, R44, RZ ;  /* 0x0000002cff2f723e */ /* 0x000fe400048070ff */
[----:B------:R-:W-:Y:S02]  /*5bc0*/  IADD3.X R35, R35, UR9, R45, P6, !PT ;  /* 0x0000000923237c10 */ /* 0x000fe4000b7fe42d */
[----:B------:R-:W-:Y:S01]  /*5bd0*/  PRMT R44, RZ, 0x7610, R44 ;  /* 0x00007610ff2c7816 */ /* 0x000fe2000000002c */
[----:B------:R1:W-:Y:S01]  /*5be0*/  @!P3 STG.E.U8 desc[UR16][R24.64+0x1], R47 ;  /* 0x0000012f1800b986 */ /* 0x0003e2000c101110 */
[----:B------:R-:W-:Y:S05]  /*5bf0*/  @P5 BRA `(.L_x_45) ;  /* 0x0000000000045947 */ /* 0x000fea0003800000 */
[----:B------:R4:W5:Y:S02]  /*5c00*/  LDG.E.U8 R44, desc[UR16][R34.64] ;  /* 0x00000010222c7981 */ /* 0x000964000c1e1100 */
.L_x_45:
[----:B------:R-:W-:Y:S05]  /*5c10*/  BSYNC B1 ;  /* 0x0000000000017941 */ /* 0x000fea0003800000 */
.L_x_44:
        /* <DEDUP_REMOVED lines=12> */
.L_x_47:
[----:B------:R-:W-:Y:S05]  /*5ce0*/  BSYNC B1 ;  /* 0x0000000000017941 */ /* 0x000fea0003800000 */
.L_x_46:
[----:B-----5:R-:W-:Y:S01]  /*5cf0*/  LOP3.LUT R44, R44, 0xff, RZ, 0xc0, !PT ;  /* 0x000000ff2c2c7812 */ /* 0x020fe200078ec0ff */
[----:B------:R-:W-:Y:S01]  /*5d00*/  BSSY B1, `(.L_x_48) ;  /* 0x000000b000017945 */ /* 0x000fe20003800000 */
[----:B------:R-:W-:Y:S02]  /*5d10*/  ISETP.LT.OR P5, PT, R41, 0x9, !P1 ;  /* 0x000000092900780c */ /* 0x000fe40004fa1670 */
[----:B------:R-:W-:-:S05]  /*5d20*/  F2FP.F16.E4M3.UNPACK_B R44, R44 ;  /* 0x0000002cff2c723e */ /* 0x000fca00020006ff */
[----:B------:R-:W-:-:S05]  /*5d30*/  HADD2.F32 R44, -RZ, R44.H0_H0 ;  /* 0x2000002cff2c7230 */ /* 0x000fca0000004100 */
[----:B------:R-:W-:-:S04]  /*5d40*/  FMUL R44, R44, UR21 ;  /* 0x000000152c2c7c20 */ /* 0x000fc80008400000 */
[----:B------:R-:W-:-:S05]  /*5d50*/  FFMA R44, R223, UR20, R44 ;  /* 0x00000014df2c7c23 */ /* 0x000fca000800002c */
[----:B0-----:R-:W-:Y:S02]  /*5d60*/  F2FP.SATFINITE.E4M3.F32.PACK_AB_MERGE_C R45, RZ, R44, RZ ;  /* 0x0000002cff2d723e */ /* 0x001fe400048070ff */
[----:B------:R-:W-:-:S03]  /*5d70*/  PRMT R44, RZ, 0x7610, R44 ;  /* 0x00007610ff2c7816 */ /* 0x000fc6000000002c */
[----:B------:R0:W-:Y:S01]  /*5d80*/  @!P3 STG.E.U8 desc[UR16][R26.64+0x1], R45 ;  /* 0x0000012d1a00b986 */ /* 0x0001e2000c101110 */
[----:B------:R-:W-:Y:S05]  /*5d90*/  @P5 BRA `(.L_x_49) ;  /* 0x0000000000045947 */ /* 0x000fea0003800000 */
[----:B------:R0:W5:Y:S02]  /*5da0*/  LDG.E.U8 R44, desc[UR16][R32.64+0x8] ;  /* 0x00000810202c7981 */ /* 0x000164000c1e1100 */
.L_x_49:
[----:B------:R-:W-:Y:S05]  /*5db0*/  BSYNC B1 ;  /* 0x0000000000017941 */ /* 0x000fea0003800000 */
.L_x_48:
[----:B-----5:R-:W-:Y:S01]  /*5dc0*/  LOP3.LUT R44, R44, 0xff, RZ, 0xc0, !PT ;  /* 0x000000ff2c2c7812 */ /* 0x020fe200078ec0ff */
[----:B------:R-:W-:Y:S01]  /*5dd0*/  BSSY B1, `(.L_x_50) ;  /* 0x000000b000017945 */ /* 0x000fe20003800000 */
[----:B------:R-:W-:Y:S02]  /*5de0*/  ISETP.LT.OR P3, PT, R41, 0xa, !P1 ;  /* 0x0000000a2900780c */ /* 0x000fe40004f61670 */
[----:B------:R-:W-:-:S05]  /*5df0*/  F2FP.F16.E4M3.UNPACK_B R44, R44 ;  /* 0x0000002cff2c723e */ /* 0x000fca00020006ff */
[----:B------:R-:W-:-:S05]  /*5e00*/  HADD2.F32 R44, -RZ, R44.H0_H0 ;  /* 0x2000002cff2c7230 */ /* 0x000fca0000004100 */
[----:B0-----:R-:W-:Y:S01]  /*5e10*/  FMUL R45, R44, UR21 ;  /* 0x000000152c2d7c20 */ /* 0x001fe20008400000 */
[----:B------:R-:W-:-:S03]  /*5e20*/  PRMT R44, RZ, 0x7610, R44 ;  /* 0x00007610ff2c7816 */ /* 0x000fc6000000002c */
[----:B------:R-:W-:-:S05]  /*5e30*/  FFMA R45, R222, UR20, R45 ;  /* 0x00000014de2d7c23 */ /* 0x000fca000800002d */
[----:B------:R-:W-:-:S05]  /*5e40*/  F2FP.SATFINITE.E4M3.F32.PACK_AB_MERGE_C R45, RZ, R45, RZ ;  /* 0x0000002dff2d723e */ /* 0x000fca00048070ff */
[----:B------:R0:W-:Y:S01]  /*5e50*/  @!P5 STG.E.U8 desc[UR16][R24.64+0x8], R45 ;  /* 0x0000082d1800d986 */ /* 0x0001e2000c101110 */
[----:B------:R-:W-:Y:S05]  /*5e60*/  @P3 BRA `(.L_x_51) ;  /* 0x0000000000043947 */ /* 0x000fea0003800000 */
[----:B------:R0:W5:Y:S02]  /*5e70*/  LDG.E.U8 R44, desc[UR16][R32.64+0x9] ;  /* 0x00000910202c7981 */ /* 0x000164000c1e1100 */
.L_x_51:
[----:B------:R-:W-:Y:S05]  /*5e80*/  BSYNC B1 ;  /* 0x0000000000017941 */ /* 0x000fea0003800000 */
.L_x_50:
        /* <DEDUP_REMOVED lines=12> */
.L_x_53:
[----:B------:R-:W-:Y:S05]  /*5f50*/  BSYNC B1 ;  /* 0x0000000000017941 */ /* 0x000fea0003800000 */
.L_x_52:
        /* <DEDUP_REMOVED lines=12> */
.L_x_55:
[----:B------:R-:W-:Y:S05]  /*6020*/  BSYNC B1 ;  /* 0x0000000000017941 */ /* 0x000fea0003800000 */
.L_x_54:
        /* <DEDUP_REMOVED lines=12> */
.L_x_57:
[----:B------:R-:W-:Y:S05]  /*60f0*/  BSYNC B1 ;  /* 0x0000000000017941 */ /* 0x000fea0003800000 */
.L_x_56:
        /* <DEDUP_REMOVED lines=12> */
.L_x_59:
[----:B------:R-:W-:Y:S05]  /*61c0*/  BSYNC B1 ;  /* 0x0000000000017941 */ /* 0x000fea0003800000 */
.L_x_58:
        /* <DEDUP_REMOVED lines=12> */
.L_x_61:
[----:B------:R-:W-:Y:S05]  /*6290*/  BSYNC B1 ;  /* 0x0000000000017941 */ /* 0x000fea0003800000 */
.L_x_60:
        /* <DEDUP_REMOVED lines=12> */
.L_x_63:
[----:B------:R-:W-:Y:S05]  /*6360*/  BSYNC B1 ;  /* 0x0000000000017941 */ /* 0x000fea0003800000 */
.L_x_62:
        /* <DEDUP_REMOVED lines=12> */
.L_x_65:
[----:B------:R-:W-:Y:S05]  /*6430*/  BSYNC B1 ;  /* 0x0000000000017941 */ /* 0x000fea0003800000 */
.L_x_64:
        /* <DEDUP_REMOVED lines=12> */
.L_x_67:
[----:B------:R-:W-:Y:S05]  /*6500*/  BSYNC B1 ;  /* 0x0000000000017941 */ /* 0x000fea0003800000 */
.L_x_66:
        /* <DEDUP_REMOVED lines=12> */
.L_x_69:
[----:B------:R-:W-:Y:S05]  /*65d0*/  BSYNC B1 ;  /* 0x0000000000017941 */ /* 0x000fea0003800000 */
.L_x_68:
        /* <DEDUP_REMOVED lines=12> */
.L_x_71:
[----:B------:R-:W-:Y:S05]  /*66a0*/  BSYNC B1 ;  /* 0x0000000000017941 */ /* 0x000fea0003800000 */
.L_x_70:
        /* <DEDUP_REMOVED lines=12> */
.L_x_73:
[----:B------:R-:W-:Y:S05]  /*6770*/  BSYNC B1 ;  /* 0x0000000000017941 */ /* 0x000fea0003800000 */
.L_x_72:
        /* <DEDUP_REMOVED lines=12> */
.L_x_75:
[----:B------:R-:W-:Y:S05]  /*6840*/  BSYNC B1 ;  /* 0x0000000000017941 */ /* 0x000fea0003800000 */
.L_x_74:
        /* <DEDUP_REMOVED lines=12> */
.L_x_77:
[----:B------:R-:W-:Y:S05]  /*6910*/  BSYNC B1 ;  /* 0x0000000000017941 */ /* 0x000fea0003800000 */
.L_x_76:
        /* <DEDUP_REMOVED lines=12> */
.L_x_79:
[----:B------:R-:W-:Y:S05]  /*69e0*/  BSYNC B1 ;  /* 0x0000000000017941 */ /* 0x000fea0003800000 */
.L_x_78:
        /* <DEDUP_REMOVED lines=12> */
.L_x_81:
[----:B------:R-:W-:Y:S05]  /*6ab0*/  BSYNC B1 ;  /* 0x0000000000017941 */ /* 0x000fea0003800000 */
.L_x_80:
        /* <DEDUP_REMOVED lines=12> */
.L_x_83:
[----:B------:R-:W-:Y:S05]  /*6b80*/  BSYNC B1 ;  /* 0x0000000000017941 */ /* 0x000fea0003800000 */
.L_x_82:
        /* <DEDUP_REMOVED lines=12> */
.L_x_85:
[----:B------:R-:W-:Y:S05]  /*6c50*/  BSYNC B1 ;  /* 0x0000000000017941 */ /* 0x000fea0003800000 */
.L_x_84:
        /* <DEDUP_REMOVED lines=12> */
.L_x_87:
[----:B------:R-:W-:Y:S05]  /*6d20*/  BSYNC B1 ;  /* 0x0000000000017941 */ /* 0x000fea0003800000 */
.L_x_86:
        /* <DEDUP_REMOVED lines=12> */
.L_x_89:
[----:B------:R-:W-:Y:S05]  /*6df0*/  BSYNC B1 ;  /* 0x0000000000017941 */ /* 0x000fea0003800000 */
.L_x_88:
        /* <DEDUP_REMOVED lines=12> */
.L_x_91:
[----:B------:R-:W-:Y:S05]  /*6ec0*/  BSYNC B1 ;  /* 0x0000000000017941 */ /* 0x000fea0003800000 */
.L_x_90:
        /* <DEDUP_REMOVED lines=12> */
.L_x_93:
[----:B------:R-:W-:Y:S05]  /*6f90*/  BSYNC B1 ;  /* 0x0000000000017941 */ /* 0x000fea0003800000 */
.L_x_92:
        /* <DEDUP_REMOVED lines=12> */
.L_x_95:
[----:B------:R-:W-:Y:S05]  /*7060*/  BSYNC B1 ;  /* 0x0000000000017941 */ /* 0x000fea0003800000 */
.L_x_94:
        /* <DEDUP_REMOVED lines=12> */
.L_x_97:
[----:B------:R-:W-:Y:S05]  /*7130*/  BSYNC B1 ;  /* 0x0000000000017941 */ /* 0x000fea0003800000 */
.L_x_96:
        /* <DEDUP_REMOVED lines=12> */
.L_x_99:
[----:B------:R-:W-:Y:S05]  /*7200*/  BSYNC B1 ;  /* 0x0000000000017941 */ /* 0x000fea0003800000 */
.L_x_98:
        /* <DEDUP_REMOVED lines=12> */
.L_x_101:
[----:B------:R-:W-:Y:S05]  /*72d0*/  BSYNC B1 ;  /* 0x0000000000017941 */ /* 0x000fea0003800000 */
.L_x_100:
        /* <DEDUP_REMOVED lines=12> */
.L_x_103:
[----:B------:R-:W-:Y:S05]  /*73a0*/  BSYNC B1 ;  /* 0x0000000000017941 */ /* 0x000fea0003800000 */
.L_x_102:
        /* <DEDUP_REMOVED lines=12> */
.L_x_105:
[----:B------:R-:W-:Y:S05]  /*7470*/  BSYNC B1 ;  /* 0x0000000000017941 */ /* 0x000fea0003800000 */
.L_x_104:
        /* <DEDUP_REMOVED lines=12> */
.L_x_107:
[----:B------:R-:W-:Y:S05]  /*7540*/  BSYNC B1 ;  /* 0x0000000000017941 */ /* 0x000fea0003800000 */
.L_x_106:
        /* <DEDUP_REMOVED lines=12> */
.L_x_109:
[----:B------:R-:W-:Y:S05]  /*7610*/  BSYNC B1 ;  /* 0x0000000000017941 */ /* 0x000fea0003800000 */
.L_x_108:
        /* <DEDUP_REMOVED lines=12> */
.L_x_111:
[----:B------:R-:W-:Y:S05]  /*76e0*/  BSYNC B1 ;  /* 0x0000000000017941 */ /* 0x000fea0003800000 */
.L_x_110:
        /* <DEDUP_REMOVED lines=12> */
.L_x_113:
[----:B------:R-:W-:Y:S05]  /*77b0*/  BSYNC B1 ;  /* 0x0000000000017941 */ /* 0x000fea0003800000 */
.L_x_112:
        /* <DEDUP_REMOVED lines=12> */
.L_x_115:
[----:B------:R-:W-:Y:S05]  /*7880*/  BSYNC B1 ;  /* 0x0000000000017941 */ /* 0x000fea0003800000 */
.L_x_114:
        /* <DEDUP_REMOVED lines=12> */
.L_x_117:
[----:B------:R-:W-:Y:S05]  /*7950*/  BSYNC B1 ;  /* 0x0000000000017941 */ /* 0x000fea0003800000 */
.L_x_116:
        /* <DEDUP_REMOVED lines=12> */
.L_x_119:
[----:B------:R-:W-:Y:S05]  /*7a20*/  BSYNC B1 ;  /* 0x0000000000017941 */ /* 0x000fea0003800000 */
.L_x_118:
        /* <DEDUP_REMOVED lines=12> */
.L_x_121:
[----:B------:R-:W-:Y:S05]  /*7af0*/  BSYNC B1 ;  /* 0x0000000000017941 */ /* 0x000fea0003800000 */
.L_x_120:
        /* <DEDUP_REMOVED lines=12> */
.L_x_123:
[----:B------:R-:W-:Y:S05]  /*7bc0*/  BSYNC B1 ;  /* 0x0000000000017941 */ /* 0x000fea0003800000 */
.L_x_122:
        /* <DEDUP_REMOVED lines=12> */
.L_x_125:
[----:B------:R-:W-:Y:S05]  /*7c90*/  BSYNC B1 ;  /* 0x0000000000017941 */ /* 0x000fea0003800000 */
.L_x_124:
        /* <DEDUP_REMOVED lines=12> */
.L_x_127:
[----:B------:R-:W-:Y:S05]  /*7d60*/  BSYNC B1 ;  /* 0x0000000000017941 */ /* 0x000fea0003800000 */
.L_x_126:
        /* <DEDUP_REMOVED lines=12> */
.L_x_129:
[----:B------:R-:W-:Y:S05]  /*7e30*/  BSYNC B1 ;  /* 0x0000000000017941 */ /* 0x000fea0003800000 */
.L_x_128:
        /* <DEDUP_REMOVED lines=12> */
.L_x_131:
[----:B------:R-:W-:Y:S05]  /*7f00*/  BSYNC B1 ;  /* 0x0000000000017941 */ /* 0x000fea0003800000 */
.L_x_130:
        /* <DEDUP_REMOVED lines=12> */
.L_x_133:
[----:B------:R-:W-:Y:S05]  /*7fd0*/  BSYNC B1 ;  /* 0x0000000000017941 */ /* 0x000fea0003800000 */
.L_x_132:
        /* <DEDUP_REMOVED lines=12> */
.L_x_135:
[----:B------:R-:W-:Y:S05]  /*80a0*/  BSYNC B1 ;  /* 0x0000000000017941 */ /* 0x000fea0003800000 */
.L_x_134:
        /* <DEDUP_REMOVED lines=12> */
.L_x_137:
[----:B------:R-:W-:Y:S05]  /*8170*/  BSYNC B1 ;  /* 0x0000000000017941 */ /* 0x000fea0003800000 */
.L_x_136:
        /* <DEDUP_REMOVED lines=12> */
.L_x_139:
[----:B------:R-:W-:Y:S05]  /*8240*/  BSYNC B1 ;  /* 0x0000000000017941 */ /* 0x000fea0003800000 */
.L_x_138:
        /* <DEDUP_REMOVED lines=12> */
.L_x_141:
[----:B------:R-:W-:Y:S05]  /*8310*/  BSYNC B1 ;  /* 0x0000000000017941 */ /* 0x000fea0003800000 */
.L_x_140:
        /* <DEDUP_REMOVED lines=12> */
.L_x_143:
[----:B------:R-:W-:Y:S05]  /*83e0*/  BSYNC B1 ;  /* 0x0000000000017941 */ /* 0x000fea0003800000 */
.L_x_142:
        /* <DEDUP_REMOVED lines=12> */
.L_x_145:
[----:B------:R-:W-:Y:S05]  /*84b0*/  BSYNC B1 ;  /* 0x0000000000017941 */ /* 0x000fea0003800000 */
.L_x_144:
        /* <DEDUP_REMOVED lines=12> */
.L_x_147:
[----:B------:R-:W-:Y:S05]  /*8580*/  BSYNC B1 ;  /* 0x0000000000017941 */ /* 0x000fea0003800000 */
.L_x_146:
        /* <DEDUP_REMOVED lines=12> */
.L_x_149:
[----:B------:R-:W-:Y:S05]  /*8650*/  BSYNC B1 ;  /* 0x0000000000017941 */ /* 0x000fea0003800000 */
.L_x_148:
        /* <DEDUP_REMOVED lines=12> */
.L_x_151:
[----:B------:R-:W-:Y:S05]  /*8720*/  BSYNC B1 ;  /* 0x0000000000017941 */ /* 0x000fea0003800000 */
.L_x_150:
        /* <DEDUP_REMOVED lines=12> */
.L_x_153:
[----:B------:R-:W-:Y:S05]  /*87f0*/  BSYNC B1 ;  /* 0x0000000000017941 */ /* 0x000fea0003800000 */
.L_x_152:
        /* <DEDUP_REMOVED lines=12> */
.L_x_155:
[----:B------:R-:W-:Y:S05]  /*88c0*/  BSYNC B1 ;  /* 0x0000000000017941 */ /* 0x000fea0003800000 */
.L_x_154:
        /* <DEDUP_REMOVED lines=12> */
.L_x_157:
[----:B------:R-:W-:Y:S05]  /*8990*/  BSYNC B1 ;  /* 0x0000000000017941 */ /* 0x000fea0003800000 */
.L_x_156:
        /* <DEDUP_REMOVED lines=12> */
.L_x_159:
[----:B------:R-:W-:Y:S05]  /*8a60*/  BSYNC B1 ;  /* 0x0000000000017941 */ /* 0x000fea0003800000 */
.L_x_158:
        /* <DEDUP_REMOVED lines=12> */
.L_x_161:
[----:B------:R-:W-:Y:S05]  /*8b30*/  BSYNC B1 ;  /* 0x0000000000017941 */ /* 0x000fea0003800000 */
.L_x_160:
        /* <DEDUP_REMOVED lines=12> */
.L_x_163:
[----:B------:R-:W-:Y:S05]  /*8c00*/  BSYNC B1 ;  /* 0x0000000000017941 */ /* 0x000fea0003800000 */
.L_x_162:
[----:B-----5:R-:W-:Y:S01]  /*8c10*/  LOP3.LUT R44, R44, 0xff, RZ, 0xc0, !PT ;  /* 0x000000ff2c2c7812 */ /* 0x020fe200078ec0ff */
[----:B------:R-:W-:Y:S01]  /*8c20*/  BSSY B1, `(.L_x_164) ;  /* 0x000000b000017945 */ /* 0x000fe20003800000 */
[----:B------:R-:W-:Y:S02]  /*8c30*/  ISETP.LT.OR P3, PT, R41, 0x79, !P2 ;  /* 0x000000792900780c */ /* 0x000fe40005761670 */
[----:B------:R-:W-:Y:S02]  /*8c40*/  F2FP.F16.E4M3.UNPACK_B R44, R44 ;  /* 0x0000002cff2c723e */ /* 0x000fe400020006ff */
[----:B0-2---:R-:W-:-:S03]  /*8c50*/  PRMT R32, RZ, 0x7610, R32 ;  /* 0x00007610ff207816 */ /* 0x005fc60000000020 */
[----:B------:R-:W-:-:S05]  /*8c60*/  HADD2.F32 R44, -RZ, R44.H0_H0 ;  /* 0x2000002cff2c7230 */ /* 0x000fca0000004100 */
[----:B------:R-:W-:-:S04]  /*8c70*/  FMUL R44, R44, UR21 ;  /* 0x000000152c2c7c20 */ /* 0x000fc80008400000 */
[----:B------:R-:W-:-:S05]  /*8c80*/  FFMA R44, R165, UR20, R44 ;  /* 0x00000014a52c7c23 */ /* 0x000fca000800002c */
[----:B------:R-:W-:-:S05]  /*8c90*/  F2FP.SATFINITE.E4M3.F32.PACK_AB_MERGE_C R33, RZ, R44, RZ ;  /* 0x0000002cff21723e */ /* 0x000fca00048070ff */
[----:B------:R0:W-:Y:S01]  /*8ca0*/  @!P1 STG.E.U8 desc[UR16][R24.64+0x79], R33 ;  /* 0x0000792118009986 */ /* 0x0001e2000c101110 */
[----:B------:R-:W-:Y:S05]  /*8cb0*/  @P3 BRA `(.L_x_165) ;  /* 0x0000000000043947 */ /* 0x000fea0003800000 */
[----:B------:R2:W5:Y:S02]  /*8cc0*/  LDG.E.U8 R32, desc[UR16][R34.64+0x78] ;  /* 0x0000781022207981 */ /* 0x000564000c1e1100 */
.L_x_165:
[----:B------:R-:W-:Y:S05]  /*8cd0*/  BSYNC B1 ;  /* 0x0000000000017941 */ /* 0x000fea0003800000 */
.L_x_164:
[----:B-----5:R-:W-:Y:S01]  /*8ce0*/  LOP3.LUT R32, R32, 0xff, RZ, 0xc0, !PT ;  /* 0x000000ff20207812 */ /* 0x020fe200078ec0ff */
[----:B------:R-:W-:Y:S01]  /*8cf0*/  BSSY B1, `(.L_x_166) ;  /* 0x000000b000017945 */ /* 0x000fe20003800000 */
[----:B------:R-:W-:Y:S02]  /*8d00*/  ISETP.LT.OR P2, PT, R41, 0x7a, !P2 ;  /* 0x0000007a2900780c */ /* 0x000fe40005741670 */
[----:B------:R-:W-:Y:S02]  /*8d10*/  F2FP.F16.E4M3.UNPACK_B R32, R32 ;  /* 0x00000020ff20723e */ /* 0x000fe400020006ff */
[----:B01----:R-:W-:-:S03]  /*8d20*/  PRMT R24, RZ, 0x7610, R24 ;  /* 0x00007610ff187816 */ /* 0x003fc60000000018 */
[----:B------:R-:W-:-:S05]  /*8d30*/  HADD2.F32 R32, -RZ, R32.H0_H0 ;  /* 0x20000020ff207230 */ /* 0x000fca0000004100 */
[----:B------:R-:W-:-:S04]  /*8d40*/  FMUL R25, R32, UR21 ;  /* 0x0000001520197c20 */ /* 0x000fc80008400000 */
[----:B------:R-:W-:-:S05]  /*8d50*/  FFMA R25, R164, UR20, R25 ;  /* 0x00000014a4197c23 */ /* 0x000fca0008000019 */
[----:B------:R-:W-:-:S05]  /*8d60*/  F2FP.SATFINITE.E4M3.F32.PACK_AB_MERGE_C R25, RZ, R25, RZ ;  /* 0x00000019ff19723e */ /* 0x000fca00048070ff */
[----:B------:R0:W-:Y:S01]  /*8d70*/  @!P3 STG.E.U8 desc[UR16][R26.64+0x78], R25 ;  /* 0x000078191a00b986 */ /* 0x0001e2000c101110 */
[----:B------:R-:W-:Y:S05]  /*8d80*/  @P2 BRA `(.L_x_167) ;  /* 0x0000000000042947 */ /* 0x000fea0003800000 */
[----:B------:R1:W5:Y:S02]  /*8d90*/  LDG.E.U8 R24, desc[UR16][R34.64+0x79] ;  /* 0x0000791022187981 */ /* 0x000364000c1e1100 */
.L_x_167:
[----:B------:R-:W-:Y:S05]  /*8da0*/  BSYNC B1 ;  /* 0x0000000000017941 */ /* 0x000fea0003800000 */
.L_x_166:
[----:B-----5:R-:W-:Y:S01]  /*8db0*/  LOP3.LUT R24, R24, 0xff, RZ, 0xc0, !PT ;  /* 0x000000ff18187812 */ /* 0x020fe200078ec0ff */
[----:B------:R-:W-:Y:S01]  /*8dc0*/  BSSY B1, `(.L_x_168) ;  /* 0x0000013000017945 */ /* 0x000fe20003800000 */
[----:B------:R-:W-:Y:S02]  /*8dd0*/  IADD3 R33, P1, R43, 0x80, RZ ;  /* 0x000000802b217810 */ /* 0x000fe40007f3e0ff */
[----:B------:R-:W-:-:S03]  /*8de0*/  F2FP.F16.E4M3.UNPACK_B R24, R24 ;  /* 0x00000018ff18723e */ /* 0x000fc600020006ff */
[----:B0-----:R-:W-:Y:S01]  /*8df0*/  IMAD.X R25, RZ, RZ, R39, P1 ;  /* 0x000000ffff197224 */ /* 0x001fe200008e0627 */
[----:B------:R-:W-:Y:S01]  /*8e00*/  ISETP.GE.AND P1, PT, R42, 0x81, PT ;  /* 0x000000812a00780c */ /* 0x000fe20003f26270 */
[----:B------:R-:W-:Y:S02]  /*8e10*/  HADD2.F32 R24, -RZ, R24.H0_H0 ;  /* 0x20000018ff187230 */ /* 0x000fe40000004100 */
[----:B-12-4-:R-:W-:Y:S01]  /*8e20*/  IMAD R34, R25, UR6, RZ ;  /* 0x0000000619227c24 */ /* 0x016fe2000f8e02ff */
        /* <DEDUP_REMOVED lines=12> */
.L_x_169:
[----:B------:R-:W-:Y:S05]  /*8ef0*/  BSYNC B1 ;  /* 0x0000000000017941 */ /* 0x000fea0003800000 */
.L_x_168:
[----:B-----5:R-:W-:Y:S01]  /*8f00*/  LOP3.LUT R32, R32, 0xff, RZ, 0xc0, !PT ;  /* 0x000000ff20207812 */ /* 0x020fe200078ec0ff */
[----:B------:R-:W-:Y:S01]  /*8f10*/  BSSY B1, `(.L_x_170) ;  /* 0x000000b000017945 */ /* 0x000fe20003800000 */
[----:B------:R-:W-:Y:S02]  /*8f20*/  ISETP.LT.OR P3, PT, R41, 0x2, !P1 ;  /* 0x000000022900780c */ /* 0x000fe40004f61670 */
[----:B------:R-:W-:Y:S02]  /*8f30*/  F2FP.F16.E4M3.UNPACK_B R32, R32 ;  /* 0x00000020ff20723e */ /* 0x000fe400020006ff */
[----:B0-----:R-:W-:-:S03]  /*8f40*/  PRMT R26, RZ, 0x7610, R26 ;  /* 0x00007610ff1a7816 */ /* 0x001fc6000000001a */
[----:B------:R-:W-:-:S05]  /*8f50*/  HADD2.F32 R32, -RZ, R32.H0_H0 ;  /* 0x20000020ff207230 */ /* 0x000fca0000004100 */
[----:B------:R-:W-:-:S04]  /*8f60*/  FMUL R27, R32, UR21 ;  /* 0x00000015201b7c20 */ /* 0x000fc80008400000 */
[----:B------:R-:W-:-:S05]  /*8f70*/  FFMA R27, R162, UR20, R27 ;  /* 0x00000014a21b7c23 */ /* 0x000fca000800001b */
[----:B------:R-:W-:-:S05]  /*8f80*/  F2FP.SATFINITE.E4M3.F32.PACK_AB_MERGE_C R27, RZ, R27, RZ ;  /* 0x0000001bff1b723e */ /* 0x000fca00048070ff */
[----:B------:R0:W-:Y:S01]  /*8f90*/  @!P5 STG.E.U8 desc[UR16][R30.64], R27 ;  /* 0x0000001b1e00d986 */ /* 0x0001e2000c101110 */
[----:B------:R-:W-:Y:S05]  /*8fa0*/  @P3 BRA `(.L_x_171) ;  /* 0x0000000000043947 */ /* 0x000fea0003800000 */
[----:B------:R2:W5:Y:S02]  /*8fb0*/  LDG.E.U8 R26, desc[UR16][R24.64+0x1] ;  /* 0x00000110181a7981 */ /* 0x000564000c1e1100 */
.L_x_171:
[----:B------:R-:W-:Y:S05]  /*8fc0*/  BSYNC B1 ;  /* 0x0000000000017941 */ /* 0x000fea0003800000 */
.L_x_170:
[----:B-----5:R-:W-:Y:S01]  /*8fd0*/  LOP3.LUT R26, R26, 0xff, RZ, 0xc0, !PT ;  /* 0x000000ff1a1a7812 */ /* 0x020fe200078ec0ff */
[----:B------:R-:W-:Y:S01]  /*8fe0*/  BSSY B1, `(.L_x_172) ;  /* 0x0000013000017945 */ /* 0x000fe20003800000 */
[----:B------:R-:W-:Y:S02]  /*8ff0*/  IADD3 R43, P2, R43, 0x88, RZ ;  /* 0x000000882b2b7810 */ /* 0x000fe40007f5e0ff */
[----:B------:R-:W-:Y:S02]  /*9000*/  F2FP.F16.E4M3.UNPACK_B R26, R26 ;  /* 0x0000001aff1a723e */ /* 0x000fe400020006ff */
[----:B------:R-:W-:Y:S01]  /*9010*/  PRMT R32, RZ, 0x7610, R32 ;  /* 0x00007610ff207816 */ /* 0x000fe20000000020 */
[----:B------:R-:W-:Y:S01]  /*9020*/  IMAD.X R38, RZ, RZ, R39, P2 ;  /* 0x000000ffff267224 */ /* 0x000fe200010e0627 */
[----:B------:R-:W-:Y:S01]  /*9030*/  ISETP.GE.AND P2, PT, R42, 0x89, PT ;  /* 0x000000892a00780c */ /* 0x000fe20003f46270 */
[----:B------:R-:W-:Y:S02]  /*9040*/  HADD2.F32 R26, -RZ, R26.H0_H0 ;  /* 0x2000001aff1a7230 */ /* 0x000fe40000004100 */
[----:B------:R-:W-:Y:S01]  /*9050*/  IMAD R38, R38, UR6, RZ ;  /* 0x0000000626267c24 */ /* 0x000fe2000f8e02ff */
[----:B------:R-:W-:Y:S01]  /*9060*/  ISETP.LT.OR P5, PT, R41, 0x1, !P2 ;  /* 0x000000012900780c */ /* 0x000fe200057a1670 */
[----:B------:R-:W-:-:S04]  /*9070*/  IMAD.WIDE.U32 R36, R43, UR6, R36 ;  /* 0x000000062b247c25 */ /* 0x000fc8000f8e0024 */
[----:B------:R-:W-:Y:S01]  /*9080*/  FMUL R26, R26, UR21 ;  /* 0x000000151a1a7c20 */ /* 0x000fe20008400000 */
[----:B------:R-:W-:-:S03]  /*9090*/  IMAD R43, R43, UR7, R38 ;  /* 0x000000072b2b7c24 */ /* 0x000fc6000f8e0226 */
[----:B------:R-:W-:Y:S01]  /*90a0*/  FFMA R161, R161, UR20, R26 ;  /* 0x00000014a1a17c23 */ /* 0x000fe2000800001a */
[----:B------:R-:W-:-:S04]  /*90b0*/  IADD3 R26, P6, R36, UR8, RZ ;  /* 0x00000008241a7c10 */ /* 0x000fc8000ffde0ff */
[----:B------:R-:W-:Y:S02]  /*90c0*/  F2FP.SATFINITE.E4M3.F32.PACK_AB_MERGE_C R161, RZ, R161, RZ ;  /* 0x000000a1ffa1723e */ /* 0x000fe400048070ff */
[----:B0-----:R-:W-:-:S03]  /*90d0*/  IADD3.X R27, R37, UR9, R43, P6, !PT ;  /* 0x00000009251b7c10 */ /* 0x001fc6000b7fe42b */
[----:B------:R0:W-:Y:S01]  /*90e0*/  @!P3 STG.E.U8 desc[UR16][R30.64+0x1], R161 ;  /* 0x000001a11e00b986 */ /* 0x0001e2000c101110 */
[----:B------:R-:W-:Y:S05]  /*90f0*/  @P5 BRA `(.L_x_173) ;  /* 0x0000000000045947 */ /* 0x000fea0003800000 */
[----:B------:R4:W5:Y:S02]  /*9100*/  LDG.E.U8 R32, desc[UR16][R26.64] ;  /* 0x000000101a207981 */ /* 0x000964000c1e1100 */
.L_x_173:
[----:B------:R-:W-:Y:S05]  /*9110*/  BSYNC B1 ;  /* 0x0000000000017941 */ /* 0x000fea0003800000 */
.L_x_172:
        /* <DEDUP_REMOVED lines=12> */
.L_x_175:
[----:B------:R-:W-:Y:S05]  /*91e0*/  BSYNC B1 ;  /* 0x0000000000017941 */ /* 0x000fea0003800000 */
.L_x_174:
        /* <DEDUP_REMOVED lines=12> */
.L_x_177:
[----:B------:R-:W-:Y:S05]  /*92b0*/  BSYNC B1 ;  /* 0x0000000000017941 */ /* 0x000fea0003800000 */
.L_x_176:
        /* <DEDUP_REMOVED lines=12> */
.L_x_179:
[----:B------:R-:W-:Y:S05]  /*9380*/  BSYNC B1 ;  /* 0x0000000000017941 */ /* 0x000fea0003800000 */
.L_x_178:
        /* <DEDUP_REMOVED lines=12> */
.L_x_181:
[----:B------:R-:W-:Y:S05]  /*9450*/  BSYNC B1 ;  /* 0x0000000000017941 */ /* 0x000fea0003800000 */
.L_x_180:
        /* <DEDUP_REMOVED lines=12> */
.L_x_183:
[----:B------:R-:W-:Y:S05]  /*9520*/  BSYNC B1 ;  /* 0x0000000000017941 */ /* 0x000fea0003800000 */
.L_x_182:
        /* <DEDUP_REMOVED lines=12> */
.L_x_185:
[----:B------:R-:W-:Y:S05]  /*95f0*/  BSYNC B1 ;  /* 0x0000000000017941 */ /* 0x000fea0003800000 */
.L_x_184:
        /* <DEDUP_REMOVED lines=12> */
.L_x_187:
[----:B------:R-:W-:Y:S05]  /*96c0*/  BSYNC B1 ;  /* 0x0000000000017941 */ /* 0x000fea0003800000 */
.L_x_186:
        /* <DEDUP_REMOVED lines=12> */
.L_x_189:
[----:B------:R-:W-:Y:S05]  /*9790*/  BSYNC B1 ;  /* 0x0000000000017941 */ /* 0x000fea0003800000 */
.L_x_188:
        /* <DEDUP_REMOVED lines=12> */
.L_x_191:
[----:B------:R-:W-:Y:S05]  /*9860*/  BSYNC B1 ;  /* 0x0000000000017941 */ /* 0x000fea0003800000 */
.L_x_190:
[----:B-----5:R-:W-:Y:S01]  /*9870*/  LOP3.LUT R32, R32, 0xff, RZ, 0xc0, !PT ;  /* 0x000000ff20207812 */ /* 0x020fe200078ec0ff */
[----:B------:R-:W-:Y:S01]  /*9880*/  BSSY B1, `(.L_x_192) ;  /* 0x000000b000017945 */ /* 0x000fe20003800000 */
[----:B------:R-:W-:Y:S02]  /*9890*/  ISETP.LT.OR P5, PT, R41, 0x19, !P1 ;  /* 0x000000192900780c */ /* 0x000fe40004fa1670 */
[----:B------:R-:W-:-:S05]  /*98a0*/  F2FP.F16.E4M3.UNPACK_B R32, R32 ;  /* 0x00000020ff20723e */ /* 0x000fca00020006ff */
[----:B------:R-:W-:-:S05]  /*98b0*/  HADD2.F32 R32, -RZ, R32.H0_H0 ;  /* 0x20000020ff207230 */ /* 0x000fca0000004100 */
[----:B------:R-:W-:-:S04]  /*98c0*/  FMUL R32, R32, UR21 ;  /* 0x0000001520207c20 */ /* 0x000fc80008400000 */
[----:B------:R-:W-:Y:S01]  /*98d0*/  FFMA R32, R23, UR20, R32 ;  /* 0x0000001417207c23 */ /* 0x000fe20008000020 */
[----:B------:R-:W-:-:S04]  /*98e0*/  PRMT R23, RZ, 0x7610, R23 ;  /* 0x00007610ff177816 */ /* 0x000fc80000000017 */
[----:B0-----:R-:W-:-:S05]  /*98f0*/  F2FP.SATFINITE.E4M3.F32.PACK_AB_MERGE_C R33, RZ, R32, RZ ;  /* 0x00000020ff21723e */ /* 0x001fca00048070ff */
[----:B------:R0:W-:Y:S01]  /*9900*/  @!P3 STG.E.U8 desc[UR16][R28.64+0x11], R33 ;  /* 0x000011211c00b986 */ /* 0x0001e2000c101110 */
[----:B------:R-:W-:Y:S05]  /*9910*/  @P5 BRA `(.L_x_193) ;  /* 0x0000000000045947 */ /* 0x000fea0003800000 */
[----:B------:R0:W5:Y:S02]  /*9920*/  LDG.E.U8 R23, desc[UR16][R24.64+0x18] ;  /* 0x0000181018177981 */ /* 0x000164000c1e1100 */
.L_x_193:
[----:B------:R-:W-:Y:S05]  /*9930*/  BSYNC B1 ;  /* 0x0000000000017941 */ /* 0x000fea0003800000 */
.L_x_192:
        /* <DEDUP_REMOVED lines=8> */
[----:B------:R-:W-:-:S05]  /*99c0*/  F2FP.SATFINITE.E4M3.F32.PACK_AB_MERGE_C R23, RZ, R23, RZ ;  /* 0x00000017ff17723e */ /* 0x000fca00048070ff */
[----:B------:R0:W-:Y:S01]  /*99d0*/  @!P5 STG.E.U8 desc[UR16][R30.64+0x18], R23 ;  /* 0x000018171e00d986 */ /* 0x0001e2000c101110 */
[----:B------:R-:W-:Y:S05]  /*99e0*/  @P3 BRA `(.L_x_195) ;  /* 0x0000000000043947 */ /* 0x000fea0003800000 */
[----:B------:R0:W5:Y:S02]  /*99f0*/  LDG.E.U8 R22, desc[UR16][R24.64+0x19] ;  /* 0x0000191018167981 */ /* 0x000164000c1e1100 */
.L_x_195:
[----:B------:R-:W-:Y:S05]  /*9a00*/  BSYNC B1 ;  /* 0x0000000000017941 */ /* 0x000fea0003800000 */
.L_x_194:
        /* <DEDUP_REMOVED lines=12> */
.L_x_197:
[----:B------:R-:W-:Y:S05]  /*9ad0*/  BSYNC B1 ;  /* 0x0000000000017941 */ /* 0x000fea0003800000 */
.L_x_196:
        /* <DEDUP_REMOVED lines=12> */
.L_x_199:
[----:B------:R-:W-:Y:S05]  /*9ba0*/  BSYNC B1 ;  /* 0x0000000000017941 */ /* 0x000fea0003800000 */
.L_x_198:
        /* <DEDUP_REMOVED lines=12> */
.L_x_201:
[----:B------:R-:W-:Y:S05]  /*9c70*/  BSYNC B1 ;  /* 0x0000000000017941 */ /* 0x000fea0003800000 */
.L_x_200:
        /* <DEDUP_REMOVED lines=12> */
.L_x_203:
[----:B------:R-:W-:Y:S05]  /*9d40*/  BSYNC B1 ;  /* 0x0000000000017941 */ /* 0x000fea0003800000 */
.L_x_202:
        /* <DEDUP_REMOVED lines=12> */
.L_x_205:
[----:B------:R-:W-:Y:S05]  /*9e10*/  BSYNC B1 ;  /* 0x0000000000017941 */ /* 0x000fea0003800000 */
.L_x_204:
        /* <DEDUP_REMOVED lines=12> */
.L_x_207:
[----:B------:R-:W-:Y:S05]  /*9ee0*/  BSYNC B1 ;  /* 0x0000000000017941 */ /* 0x000fea0003800000 */
.L_x_206:
        /* <DEDUP_REMOVED lines=12> */
.L_x_209:
[----:B------:R-:W-:Y:S05]  /*9fb0*/  BSYNC B1 ;  /* 0x0000000000017941 */ /* 0x000fea0003800000 */
.L_x_208:
        /* <DEDUP_REMOVED lines=12> */
.L_x_211:
[----:B------:R-:W-:Y:S05]  /*a080*/  BSYNC B1 ;  /* 0x0000000000017941 */ /* 0x000fea0003800000 */
.L_x_210:
        /* <DEDUP_REMOVED lines=12> */
.L_x_213:
[----:B------:R-:W-:Y:S05]  /*a150*/  BSYNC B1 ;  /* 0x0000000000017941 */ /* 0x000fea0003800000 */
.L_x_212:
        /* <DEDUP_REMOVED lines=12> */
.L_x_215:
[----:B------:R-:W-:Y:S05]  /*a220*/  BSYNC B1 ;  /* 0x0000000000017941 */ /* 0x000fea0003800000 */
.L_x_214:
        /* <DEDUP_REMOVED lines=12> */
.L_x_217:
[----:B------:R-:W-:Y:S05]  /*a2f0*/  BSYNC B1 ;  /* 0x0000000000017941 */ /* 0x000fea0003800000 */
.L_x_216:
        /* <DEDUP_REMOVED lines=12> */
.L_x_219:
[----:B------:R-:W-:Y:S05]  /*a3c0*/  BSYNC B1 ;  /* 0x0000000000017941 */ /* 0x000fea0003800000 */
.L_x_218:
        /* <DEDUP_REMOVED lines=12> */
.L_x_221:
[----:B------:R-:W-:Y:S05]  /*a490*/  BSYNC B1 ;  /* 0x0000000000017941 */ /* 0x000fea0003800000 */
.L_x_220:
        /* <DEDUP_REMOVED lines=12> */
.L_x_223:
[----:B------:R-:W-:Y:S05]  /*a560*/  BSYNC B1 ;  /* 0x0000000000017941 */ /* 0x000fea0003800000 */
.L_x_222:
        /* <DEDUP_REMOVED lines=12> */
.L_x_225:
[----:B------:R-:W-:Y:S05]  /*a630*/  BSYNC B1 ;  /* 0x0000000000017941 */ /* 0x000fea0003800000 */
.L_x_224:
        /* <DEDUP_REMOVED lines=12> */
.L_x_227:
[----:B------:R-:W-:Y:S05]  /*a700*/  BSYNC B1 ;  /* 0x0000000000017941 */ /* 0x000fea0003800000 */
.L_x_226:
        /* <DEDUP_REMOVED lines=12> */
.L_x_229:
[----:B------:R-:W-:Y:S05]  /*a7d0*/  BSYNC B1 ;  /* 0x0000000000017941 */ /* 0x000fea0003800000 */
.L_x_228:
        /* <DEDUP_REMOVED lines=12> */
.L_x_231:
[----:B------:R-:W-:Y:S05]  /*a8a0*/  BSYNC B1 ;  /* 0x0000000000017941 */ /* 0x000fea0003800000 */
.L_x_230:
        /* <DEDUP_REMOVED lines=12> */
.L_x_233:
[----:B------:R-:W-:Y:S05]  /*a970*/  BSYNC B1 ;  /* 0x0000000000017941 */ /* 0x000fea0003800000 */
.L_x_232:
        /* <DEDUP_REMOVED lines=12> */
.L_x_235:
[----:B------:R-:W-:Y:S05]  /*aa40*/  BSYNC B1 ;  /* 0x0000000000017941 */ /* 0x000fea0003800000 */
.L_x_234:
[----:B-----5:R-:W-:Y:S01]  /*aa50*/  LOP3.LUT R2, R2, 0xff, RZ, 0xc0, !PT ;  /* 0x000000ff02027812 */ /* 0x020fe200078ec0ff */
[----:B------:R-:W-:Y:S01]  /*aa60*/  BSSY B1, `(.L_x_236) ;  /* 0x000000b000017945 */ /* 0x000fe20003800000 */
[----:B------:R-:W-:Y:S02]  /*aa70*/  ISETP.LT.OR P5, PT, R41, 0x41, !P2 ;  /* 0x000000412900780c */ /* 0x000fe400057a1670 */
[----:B------:R-:W-:-:S05]  /*aa80*/  F2FP.F16.E4M3.UNPACK_B R2, R2 ;  /* 0x00000002ff02723e */ /* 0x000fca00020006ff */
[----:B------:R-:W-:-:S05]  /*aa90*/  HADD2.F32 R2, -RZ, R2.H0_H0 ;  /* 0x20000002ff027230 */ /* 0x000fca0000004100 */
[----:B0-----:R-:W-:-:S04]  /*aaa0*/  FMUL R3, R2, UR21 ;  /* 0x0000001502037c20 */ /* 0x001fc80008400000 */
[----:B------:R-:W-:Y:S01]  /*aab0*/  FFMA R3, R0, UR20, R3 ;  /* 0x0000001400037c23 */ /* 0x000fe20008000003 */
[----:B------:R-:W-:-:S04]  /*aac0*/  PRMT R0, RZ, 0x7610, R0 ;  /* 0x00007610ff007816 */ /* 0x000fc80000000000 */
[----:B------:R-:W-:-:S05]  /*aad0*/  F2FP.SATFINITE.E4M3.F32.PACK_AB_MERGE_C R3, RZ, R3, RZ ;  /* 0x00000003ff03723e */ /* 0x000fca00048070ff */
[----:B------:R0:W-:Y:S01]  /*aae0*/  @!P3 STG.E.U8 desc[UR16][R30.64+0x41], R3 ;  /* 0x000041031e00b986 */ /* 0x0001e2000c101110 */
[----:B------:R-:W-:Y:S05]  /*aaf0*/  @P5 BRA `(.L_x_237) ;  /* 0x0000000000045947 */ /* 0x000fea0003800000 */
[----:B------:R0:W5:Y:S02]  /*ab00*/  LDG.E.U8 R0, desc[UR16][R26.64+0x40] ;  /* 0x000040101a007981 */ /* 0x000164000c1e1100 */
.L_x_237:
[----:B------:R-:W-:Y:S05]  /*ab10*/  BSYNC B1 ;  /* 0x0000000000017941 */ /* 0x000fea0003800000 */
.L_x_236:
[----:B------:R-:W2:Y:S01]  /*ab20*/  LDL.LU R2, [R1] ;  /* 0x0000000001027983 */ /* 0x000ea20000300800 */
[----:B-----5:R-:W-:Y:S01]  /*ab30*/  LOP3.LUT R0, R0, 0xff, RZ, 0xc0, !PT ;  /* 0x000000ff00007812 */ /* 0x020fe200078ec0ff */
[----:B------:R-:W-:Y:S01]  /*ab40*/  BSSY B1, `(.L_x_238) ;  /* 0x000000b000017945 */ /* 0x000fe20003800000 */
[----:B------:R-:W-:Y:S02]  /*ab50*/  ISETP.LT.OR P3, PT, R41, 0x42, !P2 ;  /* 0x000000422900780c */ /* 0x000fe40005761670 */
[----:B------:R-:W-:-:S05]  /*ab60*/  F2FP.F16.E4M3.UNPACK_B R0, R0 ;  /* 0x00000000ff00723e */ /* 0x000fca00020006ff */
[----:B------:R-:W-:-:S05]  /*ab70*/  HADD2.F32 R0, -RZ, R0.H0_H0 ;  /* 0x20000000ff007230 */ /* 0x000fca0000004100 */
[----:B------:R-:W-:-:S04]  /*ab80*/  FMUL R0, R0, UR21 ;  /* 0x0000001500007c20 */ /* 0x000fc80008400000 */
[----:B--2---:R-:W-:-:S05]  /*ab90*/  FFMA R0, R2, UR20, R0 ;  /* 0x0000001402007c23 */ /* 0x004fca0008000000 */
[----:B0-----:R-:W-:Y:S02]  /*aba0*/  F2FP.SATFINITE.E4M3.F32.PACK_AB_MERGE_C R3, RZ, R0, RZ ;  /* 0x00000000ff03723e */ /* 0x001fe400048070ff */
[----:B------:R-:W-:-:S03]  /*abb0*/  PRMT R0, RZ, 0x7610, R0 ;  /* 0x00007610ff007816 */ /* 0x000fc60000000000 */
[----:B------:R0:W-:Y:S01]  /*abc0*/  @!P5 STG.E.U8 desc[UR16][R28.64+0x40], R3 ;  /* 0x000040031c00d986 */ /* 0x0001e2000c101110 */
[----:B------:R-:W-:Y:S05]  /*abd0*/  @P3 BRA `(.L_x_239) ;  /* 0x0000000000043947 */ /* 0x000fea0003800000 */
[----:B------:R2:W5:Y:S02]  /*abe0*/  LDG.E.U8 R0, desc[UR16][R26.64+0x41] ;  /* 0x000041101a007981 */ /* 0x000564000c1e1100 */
.L_x_239:
[----:B------:R-:W-:Y:S05]  /*abf0*/  BSYNC B1 ;  /* 0x0000000000017941 */ /* 0x000fea0003800000 */
.L_x_238:
[----:B------:R-:W3:Y:S01]  /*ac00*/  LDL.LU R2, [R1+0x4] ;  /* 0x0000040001027983 */ /* 0x000ee20000300800 */
[----:B-----5:R-:W-:Y:S01]  /*ac10*/  LOP3.LUT R0, R0, 0xff, RZ, 0xc0, !PT ;  /* 0x000000ff00007812 */ /* 0x020fe200078ec0ff */
[----:B------:R-:W-:Y:S01]  /*ac20*/  BSSY B1, `(.L_x_240) ;  /* 0x000000b000017945 */ /* 0x000fe20003800000 */
[----:B------:R-:W-:Y:S02]  /*ac30*/  ISETP.LT.OR P5, PT, R41, 0x49, !P1 ;  /* 0x000000492900780c */ /* 0x000fe40004fa1670 */
[----:B------:R-:W-:-:S05]  /*ac40*/  F2FP.F16.E4M3.UNPACK_B R0, R0 ;  /* 0x00000000ff00723e */ /* 0x000fca00020006ff */
[----:B------:R-:W-:-:S05]  /*ac50*/  HADD2.F32 R0, -RZ, R0.H0_H0 ;  /* 0x20000000ff007230 */ /* 0x000fca0000004100 */
[----:B------:R-:W-:-:S04]  /*ac60*/  FMUL R0, R0, UR21 ;  /* 0x0000001500007c20 */ /* 0x000fc80008400000 */
[----:B---3--:R-:W-:-:S05]  /*ac70*/  FFMA R0, R2, UR20, R0 ;  /* 0x0000001402007c23 */ /* 0x008fca0008000000 */
[----:B0-----:R-:W-:Y:S02]  /*ac80*/  F2FP.SATFINITE.E4M3.F32.PACK_AB_MERGE_C R3, RZ, R0, RZ ;  /* 0x00000000ff03723e */ /* 0x001fe400048070ff */
[----:B------:R-:W-:-:S03]  /*ac90*/  PRMT R0, RZ, 0x7610, R0 ;  /* 0x00007610ff007816 */ /* 0x000fc60000000000 */
[----:B------:R0:W-:Y:S01]  /*aca0*/  @!P3 STG.E.U8 desc[UR16][R28.64+0x41], R3 ;  /* 0x000041031c00b986 */ /* 0x0001e2000c101110 */
[----:B------:R-:W-:Y:S05]  /*acb0*/  @P5 BRA `(.L_x_241) ;  /* 0x0000000000045947 */ /* 0x000fea0003800000 */
[----:B------:R3:W5:Y:S02]  /*acc0*/  LDG.E.U8 R0, desc[UR16][R24.64+0x48] ;  /* 0x0000481018007981 */ /* 0x000764000c1e1100 */
.L_x_241:
[----:B------:R-:W-:Y:S05]  /*acd0*/  BSYNC B1 ;  /* 0x0000000000017941 */ /* 0x000fea0003800000 */
.L_x_240:
[----:B------:R-:W2:Y:S01]  /*ace0*/  LDL.LU R2, [R1+0x8] ;  /* 0x0000080001027983 */ /* 0x000ea20000300800 */
        /* <DEDUP_REMOVED lines=12> */
.L_x_243:
[----:B------:R-:W-:Y:S05]  /*adb0*/  BSYNC B1 ;  /* 0x0000000000017941 */ /* 0x000fea0003800000 */
.L_x_242:
        /* <DEDUP_REMOVED lines=13> */
.L_x_245:
[----:B------:R-:W-:Y:S05]  /*ae90*/  BSYNC B1 ;  /* 0x0000000000017941 */ /* 0x000fea0003800000 */
.L_x_244:
        /* <DEDUP_REMOVED lines=13> */
.L_x_247:
[----:B------:R-:W-:Y:S05]  /*af70*/  BSYNC B1 ;  /* 0x0000000000017941 */ /* 0x000fea0003800000 */
.L_x_246:
        /* <DEDUP_REMOVED lines=13> */
.L_x_249:
[----:B------:R-:W-:Y:S05]  /*b050*/  BSYNC B1 ;  /* 0x0000000000017941 */ /* 0x000fea0003800000 */
.L_x_248:
        /* <DEDUP_REMOVED lines=13> */
.L_x_251:
[----:B------:R-:W-:Y:S05]  /*b130*/  BSYNC B1 ;  /* 0x0000000000017941 */ /* 0x000fea0003800000 */
.L_x_250:
        /* <DEDUP_REMOVED lines=13> */
.L_x_253:
[----:B------:R-:W-:Y:S05]  /*b210*/  BSYNC B1 ;  /* 0x0000000000017941 */ /* 0x000fea0003800000 */
.L_x_252:
        /* <DEDUP_REMOVED lines=13> */
.L_x_255:
[----:B------:R-:W-:Y:S05]  /*b2f0*/  BSYNC B1 ;  /* 0x0000000000017941 */ /* 0x000fea0003800000 */
.L_x_254:
        /* <DEDUP_REMOVED lines=13> */
.L_x_257:
[----:B------:R-:W-:Y:S05]  /*b3d0*/  BSYNC B1 ;  /* 0x0000000000017941 */ /* 0x000fea0003800000 */
.L_x_256:
        /* <DEDUP_REMOVED lines=13> */
.L_x_259:
[----:B------:R-:W-:Y:S05]  /*b4b0*/  BSYNC B1 ;  /* 0x0000000000017941 */ /* 0x000fea0003800000 */
.L_x_258:
        /* <DEDUP_REMOVED lines=13> */
.L_x_261:
[----:B------:R-:W-:Y:S05]  /*b590*/  BSYNC B1 ;  /* 0x0000000000017941 */ /* 0x000fea0003800000 */
.L_x_260:
        /* <DEDUP_REMOVED lines=13> */
.L_x_263:
[----:B------:R-:W-:Y:S05]  /*b670*/  BSYNC B1 ;  /* 0x0000000000017941 */ /* 0x000fea0003800000 */
.L_x_262:
        /* <DEDUP_REMOVED lines=13> */
.L_x_265:
[----:B------:R-:W-:Y:S05]  /*b750*/  BSYNC B1 ;  /* 0x0000000000017941 */ /* 0x000fea0003800000 */
.L_x_264:
        /* <DEDUP_REMOVED lines=13> */
.L_x_267:
[----:B------:R-:W-:Y:S05]  /*b830*/  BSYNC B1 ;  /* 0x0000000000017941 */ /* 0x000fea0003800000 */
.L_x_266:
        /* <DEDUP_REMOVED lines=13> */
.L_x_269:
[----:B------:R-:W-:Y:S05]  /*b910*/  BSYNC B1 ;  /* 0x0000000000017941 */ /* 0x000fea0003800000 */
.L_x_268:
        /* <DEDUP_REMOVED lines=13> */
.L_x_271:
[----:B------:R-:W-:Y:S05]  /*b9f0*/  BSYNC B1 ;  /* 0x0000000000017941 */ /* 0x000fea0003800000 */
.L_x_270:
        /* <DEDUP_REMOVED lines=13> */
.L_x_273:
[----:B------:R-:W-:Y:S05]  /*bad0*/  BSYNC B1 ;  /* 0x0000000000017941 */ /* 0x000fea0003800000 */
.L_x_272:
        /* <DEDUP_REMOVED lines=13> */
.L_x_275:
[----:B------:R-:W-:Y:S05]  /*bbb0*/  BSYNC B1 ;  /* 0x0000000000017941 */ /* 0x000fea0003800000 */
.L_x_274:
        /* <DEDUP_REMOVED lines=13> */
.L_x_277:
[----:B------:R-:W-:Y:S05]  /*bc90*/  BSYNC B1 ;  /* 0x0000000000017941 */ /* 0x000fea0003800000 */
.L_x_276:
        /* <DEDUP_REMOVED lines=13> */
.L_x_279:
[----:B------:R-:W-:Y:S05]  /*bd70*/  BSYNC B1 ;  /* 0x0000000000017941 */ /* 0x000fea0003800000 */
.L_x_278:
        /* <DEDUP_REMOVED lines=13> */
.L_x_281:
[----:B------:R-:W-:Y:S05]  /*be50*/  BSYNC B1 ;  /* 0x0000000000017941 */ /* 0x000fea0003800000 */
.L_x_280:
        /* <DEDUP_REMOVED lines=13> */
.L_x_283:
[----:B------:R-:W-:Y:S05]  /*bf30*/  BSYNC B1 ;  /* 0x0000000000017941 */ /* 0x000fea0003800000 */
.L_x_282:
        /* <DEDUP_REMOVED lines=13> */
.L_x_285:
[----:B------:R-:W-:Y:S05]  /*c010*/  BSYNC B1 ;  /* 0x0000000000017941 */ /* 0x000fea0003800000 */
.L_x_284:
        /* <DEDUP_REMOVED lines=13> */
.L_x_287:
[----:B------:R-:W-:Y:S05]  /*c0f0*/  BSYNC B1 ;  /* 0x0000000000017941 */ /* 0x000fea0003800000 */
.L_x_286:
        /* <DEDUP_REMOVED lines=13> */
.L_x_289:
[----:B------:R-:W-:Y:S05]  /*c1d0*/  BSYNC B1 ;  /* 0x0000000000017941 */ /* 0x000fea0003800000 */
.L_x_288:
        /* <DEDUP_REMOVED lines=13> */
.L_x_291:
[----:B------:R-:W-:Y:S05]  /*c2b0*/  BSYNC B1 ;  /* 0x0000000000017941 */ /* 0x000fea0003800000 */
.L_x_290:
        /* <DEDUP_REMOVED lines=13> */
.L_x_293:
[----:B------:R-:W-:Y:S05]  /*c390*/  BSYNC B1 ;  /* 0x0000000000017941 */ /* 0x000fea0003800000 */
.L_x_292:
        /* <DEDUP_REMOVED lines=13> */
.L_x_295:
[----:B------:R-:W-:Y:S05]  /*c470*/  BSYNC B1 ;  /* 0x0000000000017941 */ /* 0x000fea0003800000 */
.L_x_294:
[----:B------:R-:W-:Y:S05]  /*c480*/  @P2 BRA `(.L_x_296) ;  /* 0x0000002000ac2947 */ /* 0x000fea0003800000 */
[----:B------:R-:W2:Y:S01]  /*c490*/  LDL.LU R2, [R1+0x74] ;  /* 0x0000740001027983 */ /* 0x000ea20000300800 */
[----:B-----5:R-:W-:-:S04]  /*c4a0*/  LOP3.LUT R0, R0, 0xff, RZ, 0xc0, !PT ;  /* 0x000000ff00007812 */ /* 0x020fc800078ec0ff */
[----:B------:R-:W-:-:S05]  /*c4b0*/  F2FP.F16.E4M3.UNPACK_B R0, R0 ;  /* 0x00000000ff00723e */ /* 0x000fca00020006ff */
[----:B------:R-:W-:-:S05]  /*c4c0*/  HADD2.F32 R0, -RZ, R0.H0_H0 ;  /* 0x20000000ff007230 */ /* 0x000fca0000004100 */
[----:B------:R-:W-:-:S04]  /*c4d0*/  FMUL R0, R0, UR21 ;  /* 0x0000001500007c20 */ /* 0x000fc80008400000 */
[----:B--2---:R-:W-:-:S05]  /*c4e0*/  FFMA R0, R2, UR20, R0 ;  /* 0x0000001402007c23 */ /* 0x004fca0008000000 */
[----:B0-----:R-:W-:-:S05]  /*c4f0*/  F2FP.SATFINITE.E4M3.F32.PACK_AB_MERGE_C R3, RZ, R0, RZ ;  /* 0x00000000ff03723e */ /* 0x001fca00048070ff */
[----:B------:R0:W-:Y:S01]  /*c500*/  STG.E.U8 desc[UR16][R28.64+0x79], R3 ;  /* 0x000079031c007986 */ /* 0x0001e2000c101110 */
[----:B------:R-:W-:Y:S05]  /*c510*/  BRA `(.L_x_296) ;  /* 0x0000002000887947 */ /* 0x000fea0003800000 */
.L_x_39:
[C---:B------:R-:W-:Y:S01]  /*c520*/  ISETP.GE.AND P5, PT, R42.reuse, 0x1, PT ;  /* 0x000000012a00780c */ /* 0x040fe20003fa6270 */
[----:B------:R-:W-:Y:S01]  /*c530*/  FMUL R225, R225, UR20 ;  /* 0x00000014e1e17c20 */ /* 0x000fe20008400000 */
[----:B------:R-:W2:Y:S01]  /*c540*/  LDL.LU R227, [R1+0x14] ;  /* 0x0000140001e37983 */ /* 0x000ea20000300800 */
[----:B------:R-:W-:Y:S02]  /*c550*/  ISETP.GE.AND P2, PT, R42, 0x9, PT ;  /* 0x000000092a00780c */ /* 0x000fe40003f46270 */
[C---:B------:R-:W-:Y:S02]  /*c560*/  ISETP.LT.OR P1, PT, R41.reuse, 0x2, !P5 ;  /* 0x000000022900780c */ /* 0x040fe40006f21670 */
[----:B------:R-:W-:Y:S02]  /*c570*/  F2FP.SATFINITE.E4M3.F32.PACK_AB_MERGE_C R225, RZ, R225, RZ ;  /* 0x000000e1ffe1723e */ /* 0x000fe400048070ff */
[C---:B------:R-:W-:Y:S01]  /*c580*/  ISETP.LT.OR P3, PT, R41.reuse, 0x1, !P5 ;  /* 0x000000012900780c */ /* 0x040fe20006f61670 */
[----:B------:R-:W-:Y:S01]  /*c590*/  FMUL R226, R226, UR20 ;  /* 0x00000014e2e27c20 */ /* 0x000fe20008400000 */
[----:B------:R-:W-:Y:S01]  /*c5a0*/  ISETP.LT.OR P6, PT, R41, 0x1, !P2 ;  /* 0x000000012900780c */ /* 0x000fe200057c1670 */
[----:B------:R-:W-:Y:S01]  /*c5b0*/  FMUL R223, R223, UR20 ;  /* 0x00000014dfdf7c20 */ /* 0x000fe20008400000 */
[----:B------:R-:W-:-:S05]  /*c5c0*/  FMUL R224, R224, UR20 ;  /* 0x00000014e0e07c20 */ /* 0x000fca0008400000 */
[----:B------:R-:W-:Y:S01]  /*c5d0*/  @!P1 STG.E.U8 desc[UR16][R24.64+0x1], R225 ;  /* 0x000001e118009986 */ /* 0x000fe2000c101110 */
[C---:B------:R-:W-:Y:S02]  /*c5e0*/  ISETP.LT.OR P1, PT, R41.reuse, 0x2, !P2 ;  /* 0x000000022900780c */ /* 0x040fe40005721670 */
[----:B------:R-:W-:Y:S02]  /*c5f0*/  F2FP.SATFINITE.E4M3.F32.PACK_AB_MERGE_C R33, RZ, R226, RZ ;  /* 0x000000e2ff21723e */ /* 0x000fe400048070ff */
[----:B------:R-:W-:Y:S02]  /*c600*/  F2FP.SATFINITE.E4M3.F32.PACK_AB_MERGE_C R223, RZ, R223, RZ ;  /* 0x000000dfffdf723e */ /* 0x000fe400048070ff */
[----:B------:R-:W-:Y:S01]  /*c610*/  F2FP.SATFINITE.E4M3.F32.PACK_AB_MERGE_C R35, RZ, R224, RZ ;  /* 0x000000e0ff23723e */ /* 0x000fe200048070ff */
[----:B------:R0:W-:Y:S01]  /*c620*/  @!P3 STG.E.U8 desc[UR16][R24.64], R33 ;  /* 0x000000211800b986 */ /* 0x0001e2000c101110 */
[----:B------:R-:W-:Y:S01]  /*c630*/  ISETP.LT.OR P3, PT, R41, 0x9, !P5 ;  /* 0x000000092900780c */ /* 0x000fe20006f61670 */
[----:B------:R-:W-:-:S02]  /*c640*/  FMUL R222, R222, UR20 ;  /* 0x00000014dede7c20 */ /* 0x000fc40008400000 */
[----:B------:R1:W-:Y:S01]  /*c650*/  @!P6 STG.E.U8 desc[UR16][R26.64], R35 ;  /* 0x000000231a00e986 */ /* 0x0003e2000c101110 */
[----:B------:R-:W-:-:S03]  /*c660*/  ISETP.LT.OR P6, PT, R41, 0x9, !P2 ;  /* 0x000000092900780c */ /* 0x000fc600057c1670 */
[----:B------:R-:W-:Y:S01]  /*c670*/  @!P1 STG.E.U8 desc[UR16][R26.64+0x1], R223 ;  /* 0x000001df1a009986 */ /* 0x000fe2000c101110 */
[----:B------:R-:W-:Y:S01]  /*c680*/  ISETP.LT.OR P1, PT, R41, 0xa, !P5 ;  /* 0x0000000a2900780c */ /* 0x000fe20006f21670 */
[----:B------:R-:W-:Y:S01]  /*c690*/  FMUL R221, R221, UR20 ;  /* 0x00000014dddd7c20 */ /* 0x000fe20008400000 */
[----:B------:R-:W-:Y:S01]  /*c6a0*/  FMUL R220, R220, UR20 ;  /* 0x00000014dcdc7c20 */ /* 0x000fe20008400000 */
[----:B------:R-:W-:Y:S01]  /*c6b0*/  F2FP.SATFINITE.E4M3.F32.PACK_AB_MERGE_C R37, RZ, R222, RZ ;  /* 0x000000deff25723e */ /* 0x000fe200048070ff */
[----:B------:R-:W-:Y:S01]  /*c6c0*/  FMUL R219, R219, UR20 ;  /* 0x00000014dbdb7c20 */ /* 0x000fe20008400000 */
[----:B------:R-:W-:Y:S01]  /*c6d0*/  FMUL R218, R218, UR20 ;  /* 0x00000014dada7c20 */ /* 0x000fe20008400000 */
[----:B------:R-:W-:Y:S01]  /*c6e0*/  F2FP.SATFINITE.E4M3.F32.PACK_AB_MERGE_C R221, RZ, R221, RZ ;  /* 0x000000ddffdd723e */ /* 0x000fe200048070ff */
[----:B------:R-:W-:Y:S01]  /*c6f0*/  FMUL R217, R217, UR20 ;  /* 0x00000014d9d97c20 */ /* 0x000fe20008400000 */
[----:B0-----:R-:W-:Y:S01]  /*c700*/  F2FP.SATFINITE.E4M3.F32.PACK_AB_MERGE_C R33, RZ, R220, RZ ;  /* 0x000000dcff21723e */ /* 0x001fe200048070ff */
[----:B------:R-:W-:Y:S01]  /*c710*/  @!P3 STG.E.U8 desc[UR16][R24.64+0x8], R37 ;  /* 0x000008251800b986 */ /* 0x000fe2000c101110 */
[----:B------:R-:W-:-:S03]  /*c720*/  ISETP.LT.OR P3, PT, R41, 0xa, !P2 ;  /* 0x0000000a2900780c */ /* 0x000fc60005761670 */
[----:B------:R-:W-:Y:S01]  /*c730*/  @!P1 STG.E.U8 desc[UR16][R24.64+0x9], R221 ;  /* 0x000009dd18009986 */ /* 0x000fe2000c101110 */
[----:B------:R-:W-:-:S03]  /*c740*/  ISETP.LT.OR P1, PT, R41, 0x11, !P5 ;  /* 0x000000112900780c */ /* 0x000fc60006f21670 */
[----:B------:R0:W-:Y:S01]  /*c750*/  @!P6 STG.E.U8 desc[UR16][R26.64+0x8], R33 ;  /* 0x000008211a00e986 */ /* 0x0001e2000c101110 */
[----:B------:R-:W-:Y:S02]  /*c760*/  ISETP.LT.OR P6, PT, R41, 0x12, !P5 ;  /* 0x000000122900780c */ /* 0x000fe40006fc1670 */
[----:B------:R-:W-:Y:S01]  /*c770*/  F2FP.SATFINITE.E4M3.F32.PACK_AB_MERGE_C R219, RZ, R219, RZ ;  /* 0x000000dbffdb723e */ /* 0x000fe200048070ff */
[----:B------:R-:W-:Y:S01]  /*c780*/  FMUL R215, R215, UR20 ;  /* 0x00000014d7d77c20 */ /* 0x000fe20008400000 */
[----:B-1----:R-:W-:Y:S01]  /*c790*/  F2FP.SATFINITE.E4M3.F32.PACK_AB_MERGE_C R35, RZ, R218, RZ ;  /* 0x000000daff23723e */ /* 0x002fe200048070ff */
[----:B------:R-:W-:Y:S01]  /*c7a0*/  FMUL R216, R216, UR20 ;  /* 0x00000014d8d87c20 */ /* 0x000fe20008400000 */
[----:B------:R-:W-:Y:S01]  /*c7b0*/  F2FP.SATFINITE.E4M3.F32.PACK_AB_MERGE_C R217, RZ, R217, RZ ;  /* 0x000000d9ffd9723e */ /* 0x000fe200048070ff */
[----:B------:R-:W-:Y:S01]  /*c7c0*/  @!P3 STG.E.U8 desc[UR16][R26.64+0x9], R219 ;  /* 0x000009db1a00b986 */ /* 0x000fe2000c101110 */
[----:B------:R-:W-:-:S03]  /*c7d0*/  ISETP.LT.OR P3, PT, R41, 0x12, !P2 ;  /* 0x000000122900780c */ /* 0x000fc60005761670 */
[----:B------:R1:W-:Y:S01]  /*c7e0*/  @!P1 STG.E.U8 desc[UR16][R24.64+0x10], R35 ;  /* 0x0000102318009986 */ /* 0x0003e2000c101110 */
[----:B------:R-:W-:-:S03]  /*c7f0*/  ISETP.LT.OR P1, PT, R41, 0x11, !P2 ;  /* 0x000000112900780c */ /* 0x000fc60005721670 */
[----:B------:R-:W-:Y:S01]  /*c800*/  @!P6 STG.E.U8 desc[UR16][R24.64+0x11], R217 ;  /* 0x000011d91800e986 */ /* 0x000fe2000c101110 */
[----:B------:R-:W-:Y:S01]  /*c810*/  ISETP.LT.OR P6, PT, R41, 0x19, !P5 ;  /* 0x000000192900780c */ /* 0x000fe20006fc1670 */
[----:B------:R-:W-:Y:S01]  /*c820*/  FMUL R214, R214, UR20 ;  /* 0x00000014d6d67c20 */ /* 0x000fe20008400000 */
[----:B------:R-:W-:Y:S01]  /*c830*/  F2FP.SATFINITE.E4M3.F32.PACK_AB_MERGE_C R215, RZ, R215, RZ ;  /* 0x000000d7ffd7723e */ /* 0x000fe200048070ff */
[----:B------:R-:W-:Y:S01]  /*c840*/  FMUL R213, R213, UR20 ;  /* 0x00000014d5d57c20 */ /* 0x000fe20008400000 */
[----:B0-----:R-:W-:Y:S01]  /*c850*/  F2FP.SATFINITE.E4M3.F32.PACK_AB_MERGE_C R33, RZ, R216, RZ ;  /* 0x000000d8ff21723e */ /* 0x001fe200048070ff */
[----:B------:R-:W-:Y:S01]  /*c860*/  FMUL R212, R212, UR20 ;  /* 0x00000014d4d47c20 */ /* 0x000fe20008400000 */
[----:B------:R-:W-:Y:S01]  /*c870*/  F2FP.SATFINITE.E4M3.F32.PACK_AB_MERGE_C R37, RZ, R214, RZ ;  /* 0x000000d6ff25723e */ /* 0x000fe200048070ff */
[----:B------:R-:W-:Y:S01]  /*c880*/  @!P3 STG.E.U8 desc[UR16][R26.64+0x11], R215 ;  /* 0x000011d71a00b986 */ /* 0x000fe2000c101110 */
[----:B------:R-:W-:-:S03]  /*c890*/  ISETP.LT.OR P3, PT, R41, 0x1a, !P5 ;  /* 0x0000001a2900780c */ /* 0x000fc60006f61670 */
[----:B------:R0:W-:Y:S01]  /*c8a0*/  @!P1 STG.E.U8 desc[UR16][R26.64+0x10], R33 ;  /* 0x000010211a009986 */ /* 0x0001e2000c101110 */
[----:B------:R-:W-:-:S03]  /*c8b0*/  ISETP.LT.OR P1, PT, R41, 0x19, !P2 ;  /* 0x000000192900780c */ /* 0x000fc60005721670 */
[----:B------:R4:W-:Y:S01]  /*c8c0*/  @!P6 STG.E.U8 desc[UR16][R24.64+0x18], R37 ;  /* 0x000018251800e986 */ /* 0x0009e2000c101110 */
[----:B------:R-:W-:Y:S01]  /*c8d0*/  ISETP.LT.OR P6, PT, R41, 0x1a, !P2 ;  /* 0x0000001a2900780c */ /* 0x000fe200057c1670 */
[----:B------:R-:W-:Y:S01]  /*c8e0*/  FMUL R211, R211, UR20 ;  /* 0x00000014d3d37c20 */ /* 0x000fe20008400000 */
        /* <DEDUP_REMOVED lines=16> */
[----:B----4-:R-:W-:Y:S01]  /*c9f0*/  F2FP.SATFINITE.E4M3.F32.PACK_AB_MERGE_C R37, RZ, R208, RZ ;  /* 0x000000d0ff25723e */ /* 0x010fe200048070ff */
        /* <DEDUP_REMOVED lines=42> */
[----:B------:R-:W-:Y:S02]  /*cca0*/  FMUL R196, R196, UR20 ;  /* 0x00000014c4c47c20 */ /* 0x000fe40008400000 */
[----:B------:R-:W3:Y:S01]  /*ccb0*/  LDL.LU R225, [R1+0x10] ;  /* 0x0000100001e17983 */ /* 0x000ee20000300800 */
[----:B------:R-:W-:-:S03]  /*ccc0*/  F2FP.SATFINITE.E4M3.F32.PACK_AB_MERGE_C R197, RZ, R197, RZ ;  /* 0x000000c5ffc5723e */ /* 0x000fc600048070ff */
[----:B------:R-:W2:Y:S01]  /*ccd0*/  LDL.LU R226, [R1+0xc] ;  /* 0x00000c0001e27983 */ /* 0x000ea20000300800 */
[----:B0-----:R-:W-:-:S03]  /*cce0*/  F2FP.SATFINITE.E4M3.F32.PACK_AB_MERGE_C R33, RZ, R198, RZ ;  /* 0x000000c6ff21723e */ /* 0x001fc600048070ff */
[----:B------:R-:W3:Y:S01]  /*ccf0*/  LDL.LU R224, [R1+0x8] ;  /* 0x0000080001e07983 */ /* 0x000ee20000300800 */
[----:B----4-:R-:W-:-:S03]  /*cd00*/  F2FP.SATFINITE.E4M3.F32.PACK_AB_MERGE_C R37, RZ, R196, RZ ;  /* 0x000000c4ff25723e */ /* 0x010fc600048070ff */
[----:B------:R-:W4:Y:S04]  /*cd10*/  LDL.LU R223, [R1] ;  /* 0x0000000001df7983 */ /* 0x000f280000300800 */
[----:B------:R-:W2:Y:S04]  /*cd20*/  LDL.LU R222, [R1+0x18] ;  /* 0x0000180001de7983 */ /* 0x000ea80000300800 */
[----:B------:R-:W2:Y:S01]  /*cd30*/  LDL.LU R220, [R1+0x4] ;  /* 0x0000040001dc7983 */ /* 0x000ea20000300800 */
[----:B------:R-:W-:Y:S01]  /*cd40*/  FMUL R195, R195, UR20 ;  /* 0x00000014c3c37c20 */ /* 0x000fe20008400000 */
[----:B------:R-:W-:Y:S01]  /*cd50*/  FMUL R194, R194, UR20 ;  /* 0x00000014c2c27c20 */ /* 0x000fe20008400000 */
[----:B------:R-:W-:Y:S01]  /*cd60*/  FMUL R193, R193, UR20 ;  /* 0x00000014c1c17c20 */ /* 0x000fe20008400000 */
[----:B------:R-:W-:Y:S01]  /*cd70*/  @!P3 STG.E.U8 desc[UR16][R24.64+0x39], R197 ;  /* 0x000039c51800b986 */ /* 0x000fe2000c101110 */
[----:B------:R-:W-:Y:S01]  /*cd80*/  ISETP.LT.OR P3, PT, R41, 0x3a, !P2 ;  /* 0x0000003a2900780c */ /* 0x000fe20005761670 */
[----:B------:R-:W-:Y:S01]  /*cd90*/  FMUL R191, R191, UR20 ;  /* 0x00000014bfbf7c20 */ /* 0x000fe20008400000 */
[----:B------:R-:W-:Y:S01]  /*cda0*/  F2FP.SATFINITE.E4M3.F32.PACK_AB_MERGE_C R195, RZ, R195, RZ ;  /* 0x000000c3ffc3723e */ /* 0x000fe200048070ff */
[----:B------:R0:W-:Y:S01]  /*cdb0*/  @!P1 STG.E.U8 desc[UR16][R24.64+0x38], R33 ;  /* 0x0000382118009986 */ /* 0x0001e2000c101110 */
[C---:B------:R-:W-:Y:S01]  /*cdc0*/  ISETP.LT.OR P1, PT, R41.reuse, 0x41, !P5 ;  /* 0x000000412900780c */ /* 0x040fe20006f21670 */
[----:B------:R-:W-:Y:S01]  /*cdd0*/  FMUL R192, R192, UR20 ;  /* 0x00000014c0c07c20 */ /* 0x000fe20008400000 */
[----:B-1----:R-:W-:Y:S01]  /*cde0*/  F2FP.SATFINITE.E4M3.F32.PACK_AB_MERGE_C R35, RZ, R194, RZ ;  /* 0x000000c2ff23723e */ /* 0x002fe200048070ff */
[----:B------:R1:W-:Y:S01]  /*cdf0*/  @!P6 STG.E.U8 desc[UR16][R26.64+0x38], R37 ;  /* 0x000038251a00e986 */ /* 0x0003e2000c101110 */
[----:B------:R-:W-:Y:S01]  /*ce00*/  ISETP.LT.OR P6, PT, R41, 0x42, !P5 ;  /* 0x000000422900780c */ /* 0x000fe20006fc1670 */
[----:B------:R-:W-:Y:S01]  /*ce10*/  FMUL R190, R190, UR20 ;  /* 0x00000014bebe7c20 */ /* 0x000fe20008400000 */
[----:B------:R-:W-:Y:S01]  /*ce20*/  F2FP.SATFINITE.E4M3.F32.PACK_AB_MERGE_C R193, RZ, R193, RZ ;  /* 0x000000c1ffc1723e */ /* 0x000fe200048070ff */
[----:B------:R-:W-:Y:S01]  /*ce30*/  FMUL R189, R189, UR20 ;  /* 0x00000014bdbd7c20 */ /* 0x000fe20008400000 */
[----:B------:R-:W-:Y:S01]  /*ce40*/  F2FP.SATFINITE.E4M3.F32.PACK_AB_MERGE_C R191, RZ, R191, RZ ;  /* 0x000000bfffbf723e */ /* 0x000fe200048070ff */
[----:B------:R-:W-:Y:S01]  /*ce50*/  @!P3 STG.E.U8 desc[UR16][R26.64+0x39], R195 ;  /* 0x000039c31a00b986 */ /* 0x000fe2000c101110 */
[C---:B------:R-:W-:Y:S01]  /*ce60*/  ISETP.LT.OR P3, PT, R41.reuse, 0x42, !P2 ;  /* 0x000000422900780c */ /* 0x040fe20005761670 */
[----:B------:R-:W-:Y:S01]  /*ce70*/  FMUL R188, R188, UR20 ;  /* 0x00000014bcbc7c20 */ /* 0x000fe20008400000 */
[----:B0-----:R-:W-:Y:S01]  /*ce80*/  F2FP.SATFINITE.E4M3.F32.PACK_AB_MERGE_C R33, RZ, R192, RZ ;  /* 0x000000c0ff21723e */ /* 0x001fe200048070ff */
[----:B------:R0:W-:Y:S01]  /*ce90*/  @!P1 STG.E.U8 desc[UR16][R24.64+0x40], R35 ;  /* 0x0000402318009986 */ /* 0x0001e2000c101110 */
[----:B------:R-:W-:Y:S01]  /*cea0*/  ISETP.LT.OR P1, PT, R41, 0x41, !P2 ;  /* 0x000000412900780c */ /* 0x000fe20005721670 */
[----:B------:R-:W-:Y:S01]  /*ceb0*/  FMUL R187, R187, UR20 ;  /* 0x00000014bbbb7c20 */ /* 0x000fe20008400000 */
[----:B-1----:R-:W-:Y:S01]  /*cec0*/  F2FP.SATFINITE.E4M3.F32.PACK_AB_MERGE_C R37, RZ, R190, RZ ;  /* 0x000000beff25723e */ /* 0x002fe200048070ff */
[----:B------:R-:W-:Y:S01]  /*ced0*/  @!P6 STG.E.U8 desc[UR16][R24.64+0x41], R193 ;  /* 0x000041c11800e986 */ /* 0x000fe2000c101110 */
        /* <DEDUP_REMOVED lines=12> */
[----:B------:R-:W-:Y:S01]  /*cfa0*/  F2FP.SATFINITE.E4M3.F32.PACK_AB_MERGE_C R185, RZ, R185, RZ ;  /* 0x000000b9ffb9723e */ /* 0x000fe200048070ff */
[----:B------:R1:W-:Y:S01]  /*cfb0*/  @!P6 STG.E.U8 desc[UR16][R24.64+0x48], R37 ;  /* 0x000048251800e986 */ /* 0x0003e2000c101110 */
[----:B------:R-:W-:Y:S01]  /*cfc0*/  ISETP.LT.OR P6, PT, R41, 0x4a, !P2 ;  /* 0x0000004a2900780c */ /* 0x000fe200057c1670 */
[----:B------:R-:W-:Y:S01]  /*cfd0*/  FMUL R182, R182, UR20 ;  /* 0x00000014b6b67c20 */ /* 0x000fe20008400000 */
[----:B------:R-:W-:Y:S01]  /*cfe0*/  FMUL R181, R181, UR20 ;  /* 0x00000014b5b57c20 */ /* 0x000fe20008400000 */
[----:B------:R-:W-:Y:S01]  /*cff0*/  F2FP.SATFINITE.E4M3.F32.PACK_AB_MERGE_C R183, RZ, R183, RZ ;  /* 0x000000b7ffb7723e */ /* 0x000fe200048070ff */
[----:B------:R-:W-:Y:S01]  /*d000*/  FMUL R180, R180, UR20 ;  /* 0x00000014b4b47c20 */ /* 0x000fe20008400000 */
[----:B------:R-:W-:Y:S01]  /*d010*/  @!P3 STG.E.U8 desc[UR16][R24.64+0x49], R189 ;  /* 0x000049bd1800b986 */ /* 0x000fe2000c101110 */
[----:B------:R-:W-:Y:S01]  /*d020*/  ISETP.LT.OR P3, PT, R41, 0x52, !P5 ;  /* 0x000000522900780c */ /* 0x000fe20006f61670 */
[----:B------:R-:W-:Y:S01]  /*d030*/  FMUL R179, R179, UR20 ;  /* 0x00000014b3b37c20 */ /* 0x000fe20008400000 */
[----:B0-----:R-:W-:Y:S01]  /*d040*/  F2FP.SATFINITE.E4M3.F32.PACK_AB_MERGE_C R33, RZ, R186, RZ ;  /* 0x000000baff21723e */ /* 0x001fe200048070ff */
[----:B------:R0:W-:Y:S01]  /*d050*/  @!P1 STG.E.U8 desc[UR16][R26.64+0x48], R35 ;  /* 0x000048231a009986 */ /* 0x0001e2000c101110 */
[C---:B------:R-:W-:Y:S01]  /*d060*/  ISETP.LT.OR P1, PT, R41.reuse, 0x51, !P5 ;  /* 0x000000512900780c */ /* 0x040fe20006f21670 */
        /* <DEDUP_REMOVED lines=13> */
[C---:B------:R-:W-:Y:S01]  /*d140*/  ISETP.LT.OR P1, PT, R41.reuse, 0x59, !P5 ;  /* 0x000000592900780c */ /* 0x040fe20006f21670 */
[----:B------:R-:W-:Y:S01]  /*d150*/  FMUL R174, R174, UR20 ;  /* 0x00000014aeae7c20 */ /* 0x000fe20008400000 */
[----:B------:R-:W-:Y:S01]  /*d160*/  F2FP.SATFINITE.E4M3.F32.PACK_AB_MERGE_C R177, RZ, R177, RZ ;  /* 0x000000b1ffb1723e */ /* 0x000fe200048070ff */
[----:B------:R1:W-:Y:S01]  /*d170*/  @!P6 STG.E.U8 desc[UR16][R26.64+0x50], R37 ;  /* 0x000050251a00e986 */ /* 0x0003e2000c101110 */
[----:B------:R-:W-:Y:S01]  /*d180*/  ISETP.LT.OR P6, PT, R41, 0x5a, !P5 ;  /* 0x0000005a2900780c */ /* 0x000fe20006fc1670 */
[----:B------:R-:W-:Y:S01]  /*d190*/  FMUL R173, R173, UR20 ;  /* 0x00000014adad7c20 */ /* 0x000fe20008400000 */
[----:B------:R-:W-:Y:S01]  /*d1a0*/  F2FP.SATFINITE.E4M3.F32.PACK_AB_MERGE_C R175, RZ, R175, RZ ;  /* 0x000000afffaf723e */ /* 0x000fe200048070ff */
[----:B------:R-:W-:Y:S01]  /*d1b0*/  FMUL R172, R172, UR20 ;  /* 0x00000014acac7c20 */ /* 0x000fe20008400000 */
[----:B------:R-:W-:Y:S01]  /*d1c0*/  FMUL R171, R171, UR20 ;  /* 0x00000014abab7c20 */ /* 0x000fe20008400000 */
        /* <DEDUP_REMOVED lines=42> */
[----:B------:R1:W-:Y:S01]  /*d470*/  @!P3 STG.E.U8 desc[UR16][R24.64+0x68], R33 ;  /* 0x000068211800b986 */ /* 0x0003e2000c101110 */
[----:B------:R-:W-:Y:S01]  /*d480*/  ISETP.LT.OR P3, PT, R41, 0x6a, !P2 ;  /* 0x0000006a2900780c */ /* 0x000fe20005761670 */
[----:B------:R-:W-:Y:S01]  /*d490*/  FMUL R158, R158, UR20 ;  /* 0x000000149e9e7c20 */ /* 0x000fe20008400000 */
[----:B0-----:R-:W-:Y:S01]  /*d4a0*/  F2FP.SATFINITE.E4M3.F32.PACK_AB_MERGE_C R35, RZ, R170, RZ ;  /* 0x000000aaff23723e */ /* 0x001fe200048070ff */
[----:B------:R-:W-:Y:S01]  /*d4b0*/  FMUL R157, R157, UR20 ;  /* 0x000000149d9d7c20 */ /* 0x000fe20008400000 */
[----:B------:R-:W-:Y:S01]  /*d4c0*/  F2FP.SATFINITE.E4M3.F32.PACK_AB_MERGE_C R159, RZ, R159, RZ ;  /* 0x0000009fff9f723e */ /* 0x000fe200048070ff */
[----:B------:R-:W-:Y:S01]  /*d4d0*/  FMUL R156, R156, UR20 ;  /* 0x000000149c9c7c20 */ /* 0x000fe20008400000 */
[----:B------:R-:W-:Y:S01]  /*d4e0*/  FMUL R155, R155, UR20 ;  /* 0x000000149b9b7c20 */ /* 0x000fe20008400000 */
[----:B------:R-:W-:Y:S01]  /*d4f0*/  @!P6 STG.E.U8 desc[UR16][R24.64+0x69], R173 ;  /* 0x000069ad1800e986 */ /* 0x000fe2000c101110 */
[----:B------:R-:W-:Y:S01]  /*d500*/  ISETP.LT.OR P6, PT, R41, 0x71, !P5 ;  /* 0x000000712900780c */ /* 0x000fe20006fc1670 */
[----:B------:R-:W-:Y:S01]  /*d510*/  FMUL R153, R153, UR20 ;  /* 0x0000001499997c20 */ /* 0x000fe20008400000 */
[----:B------:R-:W-:Y:S01]  /*d520*/  F2FP.SATFINITE.E4M3.F32.PACK_AB_MERGE_C R157, RZ, R157, RZ ;  /* 0x0000009dff9d723e */ /* 0x000fe200048070ff */
[----:B------:R-:W-:Y:S01]  /*d530*/  @!P1 STG.E.U8 desc[UR16][R26.64+0x68], R37 ;  /* 0x000068251a009986 */ /* 0x000fe2000c101110 */
        /* <DEDUP_REMOVED lines=12> */
[----:B------:R-:W-:Y:S01]  /*d600*/  FMUL R21, R21, UR20 ;  /* 0x0000001415157c20 */ /* 0x000fe20008400000 */
[----:B------:R-:W-:Y:S01]  /*d610*/  @!P1 STG.E.U8 desc[UR16][R24.64+0x71], R169 ;  /* 0x000071a918009986 */ /* 0x000fe2000c101110 */
[----:B------:R-:W-:Y:S01]  /*d620*/  ISETP.LT.OR P1, PT, R41, 0x79, !P5 ;  /* 0x000000792900780c */ /* 0x000fe20006f21670 */
[----:B------:R-:W-:Y:S01]  /*d630*/  FMUL R19, R19, UR20 ;  /* 0x0000001413137c20 */ /* 0x000fe20008400000 */
[C---:B------:R-:W-:Y:S01]  /*d640*/  ISETP.LT.OR P5, PT, R41.reuse, 0x7a, !P5 ;  /* 0x0000007a2900780c */ /* 0x040fe20006fa1670 */
[----:B------:R1:W-:Y:S01]  /*d650*/  @!P3 STG.E.U8 desc[UR16][R26.64+0x70], R33 ;  /* 0x000070211a00b986 */ /* 0x0003e2000c101110 */
[C---:B------:R-:W-:Y:S01]  /*d660*/  ISETP.LT.OR P3, PT, R41.reuse, 0x79, !P2 ;  /* 0x000000792900780c */ /* 0x040fe20005761670 */
[----:B------:R-:W-:Y:S01]  /*d670*/  FMUL R20, R20, UR20 ;  /* 0x0000001414147c20 */ /* 0x000fe20008400000 */
[----:B------:R-:W-:Y:S01]  /*d680*/  ISETP.LT.OR P2, PT, R41, 0x7a, !P2 ;  /* 0x0000007a2900780c */ /* 0x000fe20005741670 */
[----:B------:R-:W-:Y:S01]  /*d690*/  FMUL R18, R18, UR20 ;  /* 0x0000001412127c20 */ /* 0x000fe20008400000 */
[----:B0-----:R-:W-:Y:S01]  /*d6a0*/  F2FP.SATFINITE.E4M3.F32.PACK_AB_MERGE_C R35, RZ, R166, RZ ;  /* 0x000000a6ff23723e */ /* 0x001fe200048070ff */
[----:B------:R-:W-:Y:S01]  /*d6b0*/  @!P6 STG.E.U8 desc[UR16][R26.64+0x71], R167 ;  /* 0x000071a71a00e986 */ /* 0x000fe2000c101110 */
[----:B------:R-:W-:Y:S01]  /*d6c0*/  F2FP.SATFINITE.E4M3.F32.PACK_AB_MERGE_C R23, RZ, R23, RZ ;  /* 0x00000017ff17723e */ /* 0x000fe200048070ff */
[----:B------:R-:W-:Y:S01]  /*d6d0*/  FMUL R17, R17, UR20 ;  /* 0x0000001411117c20 */ /* 0x000fe20008400000 */
[----:B------:R-:W-:Y:S01]  /*d6e0*/  F2FP.SATFINITE.E4M3.F32.PACK_AB_MERGE_C R21, RZ, R21, RZ ;  /* 0x00000015ff15723e */ /* 0x000fe200048070ff */
[----:B------:R0:W-:Y:S01]  /*d6f0*/  @!P1 STG.E.U8 desc[UR16][R24.64+0x78], R35 ;  /* 0x0000782318009986 */ /* 0x0001e2000c101110 */
[----:B------:R-:W-:Y:S01]  /*d700*/  ISETP.GE.AND P1, PT, R42, 0x81, PT ;  /* 0x000000812a00780c */ /* 0x000fe20003f26270 */
[----:B------:R-:W-:Y:S01]  /*d710*/  FMUL R16, R16, UR20 ;  /* 0x0000001410107c20 */ /* 0x000fe20008400000 */
[----:B-1----:R-:W-:Y:S01]  /*d720*/  F2FP.SATFINITE.E4M3.F32.PACK_AB_MERGE_C R33, RZ, R164, RZ ;  /* 0x000000a4ff21723e */ /* 0x002fe200048070ff */
[----:B------:R1:W-:Y:S01]  /*d730*/  @!P5 STG.E.U8 desc[UR16][R24.64+0x79], R165 ;  /* 0x000079a51800d986 */ /* 0x0003e2000c101110 */
[----:B------:R-:W-:Y:S01]  /*d740*/  ISETP.LT.OR P5, PT, R41, 0x1, !P1 ;  /* 0x000000012900780c */ /* 0x000fe20004fa1670 */
[----:B------:R-:W-:Y:S01]  /*d750*/  FMUL R15, R15, UR20 ;  /* 0x000000140f0f7c20 */ /* 0x000fe20008400000 */
[----:B------:R-:W-:Y:S01]  /*d760*/  ISETP.LT.OR P6, PT, R41, 0x2, !P1 ;  /* 0x000000022900780c */ /* 0x000fe20004fc1670 */
[----:B------:R1:W-:Y:S01]  /*d770*/  @!P3 STG.E.U8 desc[UR16][R26.64+0x78], R33 ;  /* 0x000078211a00b986 */ /* 0x0003e2000c101110 */
[----:B------:R-:W-:Y:S01]  /*d780*/  ISETP.GE.AND P3, PT, R42, 0x89, PT ;  /* 0x000000892a00780c */ /* 0x000fe20003f66270 */
[----:B------:R-:W-:Y:S01]  /*d790*/  FMUL R13, R13, UR20 ;  /* 0x000000140d0d7c20 */ /* 0x000fe20008400000 */
[----:B------:R-:W-:Y:S01]  /*d7a0*/  F2FP.SATFINITE.E4M3.F32.PACK_AB_MERGE_C R19, RZ, R19, RZ ;  /* 0x00000013ff13723e */ /* 0x000fe200048070ff */
[----:B------:R1:W-:Y:S01]  /*d7b0*/  @!P2 STG.E.U8 desc[UR16][R26.64+0x79], R163 ;  /* 0x000079a31a00a986 */ /* 0x0003e2000c101110 */
[----:B0-----:R-:W-:Y:S01]  /*d7c0*/  F2FP.SATFINITE.E4M3.F32.PACK_AB_MERGE_C R35, RZ, R162, RZ ;  /* 0x000000a2ff23723e */ /* 0x001fe200048070ff */
[----:B------:R-:W-:Y:S01]  /*d7d0*/  FMUL R14, R14, UR20 ;  /* 0x000000140e0e7c20 */ /* 0x000fe20008400000 */
[C---:B------:R-:W-:Y:S01]  /*d7e0*/  ISETP.LT.OR P2, PT, R41.reuse, 0x1, !P3 ;  /* 0x000000012900780c */ /* 0x040fe20005f41670 */
[----:B------:R-:W-:Y:S01]  /*d7f0*/  FMUL R12, R12, UR20 ;  /* 0x000000140c0c7c20 */ /* 0x000fe20008400000 */
[----:B-1----:R-:W-:Y:S01]  /*d800*/  F2FP.SATFINITE.E4M3.F32.PACK_AB_MERGE_C R25, RZ, R160, RZ ;  /* 0x000000a0ff19723e */ /* 0x002fe200048070ff */
[----:B------:R-:W-:Y:S01]  /*d810*/  @!P5 STG.E.U8 desc[UR16][R30.64], R35 ;  /* 0x000000231e00d986 */ /* 0x000fe2000c101110 */
[----:B------:R-:W-:Y:S01]  /*d820*/  ISETP.LT.OR P5, PT, R41, 0x2, !P3 ;  /* 0x000000022900780c */ /* 0x000fe20005fa1670 */
[----:B------:R-:W-:Y:S01]  /*d830*/  FMUL R11, R11, UR20 ;  /* 0x000000140b0b7c20 */ /* 0x000fe20008400000 */
[----:B------:R-:W-:Y:S01]  /*d840*/  F2FP.SATFINITE.E4M3.F32.PACK_AB_MERGE_C R33, RZ, R156, RZ ;  /* 0x0000009cff21723e */ /* 0x000fe200048070ff */
        /* <DEDUP_REMOVED lines=9> */
[----:B------:R-:W-:Y:S01]  /*d8e0*/  F2FP.SATFINITE.E4M3.F32.PACK_AB_MERGE_C R15, RZ, R15, RZ ;  /* 0x0000000fff0f723e */ /* 0x000fe200048070ff */
[----:B------:R-:W-:Y:S01]  /*d8f0*/  @!P5 STG.E.U8 desc[UR16][R28.64+0x1], R159 ;  /* 0x0000019f1c00d986 */ /* 0x000fe2000c101110 */
        /* <DEDUP_REMOVED lines=8> */
[----:B0-----:R-:W-:Y:S01]  /*d980*/  F2FP.SATFINITE.E4M3.F32.PACK_AB_MERGE_C R25, RZ, R154, RZ ;  /* 0x0000009aff19723e */ /* 0x001fe200048070ff */
[----:B------:R-:W-:Y:S01]  /*d990*/  FMUL R3, R3, UR20 ;  /* 0x0000001403037c20 */ /* 0x000fe20008400000 */
[----:B------:R-:W-:Y:S01]  /*d9a0*/  F2FP.SATFINITE.E4M3.F32.PACK_AB_MERGE_C R9, RZ, R9, RZ ;  /* 0x00000009ff09723e */ /* 0x000fe200048070ff */
[----:B------:R-:W-:Y:S01]  /*d9b0*/  FMUL R4, R4, UR20 ;  /* 0x0000001404047c20 */ /* 0x000fe20008400000 */
[----:B------:R-:W-:Y:S01]  /*d9c0*/  F2FP.SATFINITE.E4M3.F32.PACK_AB_MERGE_C R7, RZ, R7, RZ ;  /* 0x00000007ff07723e */ /* 0x000fe200048070ff */
[----:B------:R-:W-:Y:S01]  /*d9d0*/  @!P5 STG.E.U8 desc[UR16][R30.64+0x9], R157 ;  /* 0x0000099d1e00d986 */ /* 0x000fe2000c101110 */
[C---:B------:R-:W-:Y:S01]  /*d9e0*/  ISETP.LT.OR P5, PT, R41.reuse, 0x12, !P1 ;  /* 0x000000122900780c */ /* 0x040fe20004fa1670 */
[----:B-----5:R-:W-:Y:S01]  /*d9f0*/  FMUL R0, R0, UR20 ;  /* 0x0000001400007c20 */ /* 0x020fe20008400000 */
[----:B-1----:R-:W-:Y:S01]  /*da00*/  F2FP.SATFINITE.E4M3.F32.PACK_AB_MERGE_C R27, RZ, R152, RZ ;  /* 0x00000098ff1b723e */ /* 0x002fe200048070ff */
[----:B------:R0:W-:Y:S01]  /*da10*/  @!P2 STG.E.U8 desc[UR16][R28.64+0x8], R33 ;  /* 0x000008211c00a986 */ /* 0x0001e2000c101110 */
[C---:B------:R-:W-:Y:S01]  /*da20*/  ISETP.LT.OR P2, PT, R41.reuse, 0x11, !P1 ;  /* 0x000000112900780c */ /* 0x040fe20004f41670 */
[----:B------:R-:W-:Y:S01]  /*da30*/  FMUL R2, R2, UR20 ;  /* 0x0000001402027c20 */ /* 0x000fe20008400000 */
[----:B------:R-:W-:Y:S01]  /*da40*/  F2FP.SATFINITE.E4M3.F32.PACK_AB_MERGE_C R5, RZ, R5, RZ ;  /* 0x00000005ff05723e */ /* 0x000fe200048070ff */
[----:B------:R-:W-:Y:S01]  /*da50*/  @!P6 STG.E.U8 desc[UR16][R28.64+0x9], R155 ;  /* 0x0000099b1c00e986 */ /* 0x000fe2000c101110 */
[----:B------:R-:W-:-:S05]  /*da60*/  ISETP.LT.OR P6, PT, R41, 0x11, !P3 ;  /* 0x000000112900780c */ /* 0x000fca0005fc1670 */
[----:B------:R-:W-:Y:S01]  /*da70*/  @!P5 STG.E.U8 desc[UR16][R30.64+0x11], R153 ;  /* 0x000011991e00d986 */ /* 0x000fe2000c101110 */
[C---:B------:R-:W-:Y:S02]  /*da80*/  ISETP.LT.OR P5, PT, R41.reuse, 0x12, !P3 ;  /* 0x000000122900780c */ /* 0x040fe40005fa1670 */
[----:B0-----:R-:W-:Y:S01]  /*da90*/  F2FP.SATFINITE.E4M3.F32.PACK_AB_MERGE_C R33, RZ, R22, RZ ;  /* 0x00000016ff21723e */ /* 0x001fe200048070ff */
[----:B------:R0:W-:Y:S01]  /*daa0*/  @!P2 STG.E.U8 desc[UR16][R30.64+0x10], R25 ;  /* 0x000010191e00a986 */ /* 0x0001e2000c101110 */
[----:B------:R-:W-:-:S03]  /*dab0*/  ISETP.LT.OR P2, PT, R41, 0x19, !P1 ;  /* 0x000000192900780c */ /* 0x000fc60004f41670 */
[----:B------:R-:W-:Y:S01]  /*dac0*/  @!P6 STG.E.U8 desc[UR16][R28.64+0x10], R27 ;  /* 0x0000101b1c00e986 */ /* 0x000fe2000c101110 */
[----:B------:R-:W-:-:S05]  /*dad0*/  ISETP.LT.OR P6, PT, R41, 0x1a, !P1 ;  /* 0x0000001a2900780c */ /* 0x000fca0004fc1670 */
[----:B------:R1:W-:Y:S01]  /*dae0*/  @!P5 STG.E.U8 desc[UR16][R28.64+0x11], R23 ;  /* 0x000011171c00d986 */ /* 0x0003e2000c101110 */
[C---:B------:R-:W-:Y:S02]  /*daf0*/  ISETP.LT.OR P5, PT, R41.reuse, 0x1a, !P3 ;  /* 0x0000001a2900780c */ /* 0x040fe40005fa1670 */
[----:B0-----:R-:W-:Y:S01]  /*db00*/  F2FP.SATFINITE.E4M3.F32.PACK_AB_MERGE_C R25, RZ, R20, RZ ;  /* 0x00000014ff19723e */ /* 0x001fe200048070ff */
[----:B------:R-:W-:Y:S01]  /*db10*/  @!P2 STG.E.U8 desc[UR16][R30.64+0x18], R33 ;  /* 0x000018211e00a986 */ /* 0x000fe2000c101110 */
[----:B------:R-:W-:-:S03]  /*db20*/  ISETP.LT.OR P2, PT, R41, 0x19, !P3 ;  /* 0x000000192900780c */ /* 0x000fc60005f41670 */
[----:B------:R0:W-:Y:S01]  /*db30*/  @!P6 STG.E.U8 desc[UR16][R30.64+0x19], R21 ;  /* 0x000019151e00e986 */ /* 0x0001e2000c101110 */
[----:B------:R-:W-:Y:S02]  /*db40*/  ISETP.LT.OR P6, PT, R41, 0x21, !P1 ;  /* 0x000000212900780c */ /* 0x000fe40004fc1670 */
[----:B-1----:R-:W-:-:S03]  /*db50*/  F2FP.SATFINITE.E4M3.F32.PACK_AB_MERGE_C R23, RZ, R18, RZ ;  /* 0x00000012ff17723e */ /* 0x002fc600048070ff */
[----:B------:R1:W-:Y:S01]  /*db60*/  @!P5 STG.E.U8 desc[UR16][R28.64+0x19], R19 ;  /* 0x000019131c00d986 */ /* 0x0003e2000c101110 */
[----:B------:R-:W-:-:S03]  /*db70*/  ISETP.LT.OR P5, PT, R41, 0x22, !P1 ;  /* 0x000000222900780c */ /* 0x000fc60004fa1670 */
[----:B------:R-:W-:Y:S01]  /*db80*/  @!P2 STG.E.U8 desc[UR16][R28.64+0x18], R25 ;  /* 0x000018191c00a986 */ /* 0x000fe2000c101110 */
[C---:B------:R-:W-:Y:S02]  /*db90*/  ISETP.LT.OR P2, PT, R41.reuse, 0x21, !P3 ;  /* 0x000000212900780c */ /* 0x040fe40005f41670 */
[----:B0-----:R-:W-:Y:S01]  /*dba0*/  F2FP.SATFINITE.E4M3.F32.PACK_AB_MERGE_C R21, RZ, R16, RZ ;  /* 0x00000010ff15723e */ /* 0x001fe200048070ff */
[----:B------:R-:W-:Y:S01]  /*dbb0*/  @!P6 STG.E.U8 desc[UR16][R30.64+0x20], R23 ;  /* 0x000020171e00e986 */ /* 0x000fe2000c101110 */
[----:B------:R-:W-:Y:S02]  /*dbc0*/  ISETP.LT.OR P6, PT, R41, 0x22, !P3 ;  /* 0x000000222900780c */ /* 0x000fe40005fc1670 */
[----:B-1----:R-:W-:-:S03]  /*dbd0*/  F2FP.SATFINITE.E4M3.F32.PACK_AB_MERGE_C R19, RZ, R14, RZ ;  /* 0x0000000eff13723e */ /* 0x002fc600048070ff */
[----:B------:R0:W-:Y:S01]  /*dbe0*/  @!P5 STG.E.U8 desc[UR16][R30.64+0x21], R17 ;  /* 0x000021111e00d986 */ /* 0x0001e2000c101110 */
[----:B------:R-:W-:-:S03]  /*dbf0*/  ISETP.LT.OR P5, PT, R41, 0x2a, !P1 ;  /* 0x0000002a2900780c */ /* 0x000fc60004fa1670 */
[----:B------:R-:W-:Y:S01]  /*dc00*/  @!P2 STG.E.U8 desc[UR16][R28.64+0x20], R21 ;  /* 0x000020151c00a986 */ /* 0x000fe2000c101110 */
[----:B------:R-:W-:-:S03]  /*dc10*/  ISETP.LT.OR P2, PT, R41, 0x29, !P1 ;  /* 0x000000292900780c */ /* 0x000fc60004f41670 */
[----:B------:R1:W-:Y:S01]  /*dc20*/  @!P6 STG.E.U8 desc[UR16][R28.64+0x21], R15 ;  /* 0x0000210f1c00e986 */ /* 0x0003e2000c101110 */
[----:B------:R-:W-:Y:S02]  /*dc30*/  ISETP.LT.OR P6, PT, R41, 0x29, !P3 ;  /* 0x000000292900780c */ /* 0x000fe40005fc1670 */
[----:B0-----:R-:W-:-:S03]  /*dc40*/  F2FP.SATFINITE.E4M3.F32.PACK_AB_MERGE_C R17, RZ, R12, RZ ;  /* 0x0000000cff11723e */ /* 0x001fc600048070ff */
[----:B------:R0:W-:Y:S01]  /*dc50*/  @!P5 STG.E.U8 desc[UR16][R30.64+0x29], R13 ;  /* 0x0000290d1e00d986 */ /* 0x0001e2000c101110 */
[----:B------:R-:W-:-:S03]  /*dc60*/  ISETP.LT.OR P5, PT, R41, 0x2a, !P3 ;  /* 0x0000002a2900780c */ /* 0x000fc60005fa1670 */
[----:B------:R-:W-:Y:S01]  /*dc70*/  @!P2 STG.E.U8 desc[UR16][R30.64+0x28], R19 ;  /* 0x000028131e00a986 */ /* 0x000fe2000c101110 */
[C---:B------:R-:W-:Y:S02]  /*dc80*/  ISETP.LT.OR P2, PT, R41.reuse, 0x31, !P1 ;  /* 0x000000312900780c */ /* 0x040fe40004f41670 */
[----:B-1----:R-:W-:Y:S01]  /*dc90*/  F2FP.SATFINITE.E4M3.F32.PACK_AB_MERGE_C R15, RZ, R10, RZ ;  /* 0x0000000aff0f723e */ /* 0x002fe200048070ff */
[----:B------:R-:W-:Y:S01]  /*dca0*/  @!P6 STG.E.U8 desc[UR16][R28.64+0x28], R17 ;  /* 0x000028111c00e986 */ /* 0x000fe2000c101110 */
[----:B------:R-:W-:Y:S02]  /*dcb0*/  ISETP.LT.OR P6, PT, R41, 0x32, !P1 ;  /* 0x000000322900780c */ /* 0x000fe40004fc1670 */
[----:B0-----:R-:W-:-:S03]  /*dcc0*/  F2FP.SATFINITE.E4M3.F32.PACK_AB_MERGE_C R13, RZ, R8, RZ ;  /* 0x00000008ff0d723e */ /* 0x001fc600048070ff */
        /* <DEDUP_REMOVED lines=9> */
[----:B------:R4:W-:Y:S01]  /*dd60*/  @!P2 STG.E.U8 desc[UR16][R28.64+0x30], R13 ;  /* 0x0000300d1c00a986 */ /* 0x0009e2000c101110 */
[C---:B------:R-:W-:Y:S02]  /*dd70*/  ISETP.LT.OR P2, PT, R41.reuse, 0x39, !P3 ;  /* 0x000000392900780c */ /* 0x040fe40005f41670 */
[----:B-1----:R-:W-:Y:S01]  /*dd80*/  F2FP.SATFINITE.E4M3.F32.PACK_AB_MERGE_C R9, RZ, R4, RZ ;  /* 0x00000004ff09723e */ /* 0x002fe200048070ff */
[----:B------:R1:W-:Y:S01]  /*dd90*/  @!P6 STG.E.U8 desc[UR16][R30.64+0x38], R11 ;  /* 0x0000380b1e00e986 */ /* 0x0003e2000c101110 */
[C---:B------:R-:W-:Y:S02]  /*dda0*/  ISETP.LT.OR P6, PT, R41.reuse, 0x3a, !P3 ;  /* 0x0000003a2900780c */ /* 0x040fe40005fc1670 */
[----:B0-----:R-:W-:Y:S01]  /*ddb0*/  F2FP.SATFINITE.E4M3.F32.PACK_AB_MERGE_C R7, RZ, R2, RZ ;  /* 0x00000002ff07723e */ /* 0x001fe200048070ff */
[----:B---3--:R-:W-:Y:S02]  /*ddc0*/  FMUL R2, R224, UR20 ;  /* 0x00000014e0027c20 */ /* 0x008fe40008400000 */
[----:B------:R0:W-:Y:S01]  /*ddd0*/  @!P5 STG.E.U8 desc[UR16][R30.64+0x39], R5 ;  /* 0x000039051e00d986 */ /* 0x0001e2000c101110 */
[----:B------:R-:W-:-:S02]  /*dde0*/  ISETP.LT.OR P5, PT, R41, 0x42, !P1 ;  /* 0x000000422900780c */ /* 0x000fc40004fa1670 */
[----:B----4-:R-:W-:Y:S01]  /*ddf0*/  F2FP.SATFINITE.E4M3.F32.PACK_AB_MERGE_C R13, RZ, R3, RZ ;  /* 0x00000003ff0d723e */ /* 0x010fe200048070ff */
[----:B------:R-:W-:Y:S01]  /*de00*/  FMUL R3, R223, UR20 ;  /* 0x00000014df037c20 */ /* 0x000fe20008400000 */
[----:B------:R3:W-:Y:S01]  /*de10*/  @!P2 STG.E.U8 desc[UR16][R28.64+0x38], R9 ;  /* 0x000038091c00a986 */ /* 0x0007e2000c101110 */
[----:B-1----:R-:W-:Y:S01]  /*de20*/  F2FP.SATFINITE.E4M3.F32.PACK_AB_MERGE_C R11, RZ, R0, RZ ;  /* 0x00000000ff0b723e */ /* 0x002fe200048070ff */
[----:B--2---:R-:W-:Y:S01]  /*de30*/  FMUL R0, R220, UR20 ;  /* 0x00000014dc007c20 */ /* 0x004fe20008400000 */
[----:B------:R-:W-:Y:S01]  /*de40*/  ISETP.LT.OR P2, PT, R41, 0x41, !P1 ;  /* 0x000000412900780c */ /* 0x000fe20004f41670 */
[----:B------:R-:W2:Y:S04]  /*de50*/  LDL.LU R223, [R1+0x1c] ;  /* 0x00001c0001df7983 */ /* 0x000ea80000300800 */
[----:B------:R-:W4:Y:S01]  /*de60*/  LDL.LU R221, [R1+0x20] ;  /* 0x0000200001dd7983 */ /* 0x000f220000300800 */
[----:B0-----:R-:W-:-:S03]  /*de70*/  F2FP.SATFINITE.E4M3.F32.PACK_AB_MERGE_C R5, RZ, R3, RZ ;  /* 0x00000003ff05723e */ /* 0x001fc600048070ff */
[----:B------:R-:W4:Y:S01]  /*de80*/  LDL.LU R224, [R1+0x24] ;  /* 0x0000240001e07983 */ /* 0x000f220000300800 */
[----:B------:R-:W-:Y:S01]  /*de90*/  FMUL R3, R226, UR20 ;  /* 0x00000014e2037c20 */ /* 0x000fe20008400000 */
[----:B---3--:R-:W-:Y:S01]  /*dea0*/  F2FP.SATFINITE.E4M3.F32.PACK_AB_MERGE_C R9, RZ, R0, RZ ;  /* 0x00000000ff09723e */ /* 0x008fe200048070ff */
[----:B------:R-:W-:Y:S01]  /*deb0*/  FMUL R0, R225, UR20 ;  /* 0x00000014e1007c20 */ /* 0x000fe20008400000 */
[----:B------:R0:W-:Y:S01]  /*dec0*/  @!P6 STG.E.U8 desc[UR16][R28.64+0x39], R13 ;  /* 0x0000390d1c00e986 */ /* 0x0001e2000c101110 */
[----:B------:R-:W-:-:S03]  /*ded0*/  ISETP.LT.OR P6, PT, R41, 0x41, !P3 ;  /* 0x000000412900780c */ /* 0x000fc60005fc1670 */
[----:B------:R-:W3:Y:S04]  /*dee0*/  LDL.LU R226, [R1+0x28] ;  /* 0x0000280001e27983 */ /* 0x000ee80000300800 */
[----:B------:R-:W3:Y:S01]  /*def0*/  LDL.LU R225, [R1+0x2c] ;  /* 0x00002c0001e17983 */ /* 0x000ee20000300800 */
[----:B0-----:R-:W-:Y:S01]  /*df00*/  F2FP.SATFINITE.E4M3.F32.PACK_AB_MERGE_C R13, RZ, R2, RZ ;  /* 0x00000002ff0d723e */ /* 0x001fe200048070ff */
[----:B------:R-:W-:Y:S02]  /*df10*/  FMUL R2, R227, UR20 ;  /* 0x00000014e3027c20 */ /* 0x000fe40008400000 */
[----:B------:R-:W3:Y:S04]  /*df20*/  LDL.LU R227, [R1+0x30] ;  /* 0x0000300001e37983 */ /* 0x000ee80000300800 */
[----:B------:R-:W-:Y:S01]  /*df30*/  @!P5 STG.E.U8 desc[UR16][R30.64+0x41], R11 ;  /* 0x0000410b1e00d986 */ /* 0x000fe2000c101110 */
[----:B------:R-:W-:-:S03]  /*df40*/  ISETP.LT.OR P5, PT, R41, 0x42, !P3 ;  /* 0x000000422900780c */ /* 0x000fc60005fa1670 */
[----:B------:R0:W-:Y:S01]  /*df50*/  @!P2 STG.E.U8 desc[UR16][R30.64+0x40], R7 ;  /* 0x000040071e00a986 */ /* 0x0001e2000c101110 */
[----:B------:R-:W-:-:S03]  /*df60*/  ISETP.LT.OR P2, PT, R41, 0x49, !P1 ;  /* 0x000000492900780c */ /* 0x000fc60004f41670 */
[----:B------:R1:W-:Y:S01]  /*df70*/  @!P6 STG.E.U8 desc[UR16][R28.64+0x40], R5 ;  /* 0x000040051c00e986 */ /* 0x0003e2000c101110 */
[----:B------:R-:W-:-:S03]  /*df80*/  ISETP.LT.OR P6, PT, R41, 0x4a, !P1 ;  /* 0x0000004a2900780c */ /* 0x000fc60004fc1670 */
[----:B------:R-:W3:Y:S04]  /*df90*/  LDL.LU R220, [R1+0x34] ;  /* 0x0000340001dc7983 */ /* 0x000ee80000300800 */
[----:B------:R1:W-:Y:S01]  /*dfa0*/  @!P5 STG.E.U8 desc[UR16][R28.64+0x41], R9 ;  /* 0x000041091c00d986 */ /* 0x0003e2000c101110 */
[----:B0-----:R-:W-:Y:S01]  /*dfb0*/  F2FP.SATFINITE.E4M3.F32.PACK_AB_MERGE_C R7, RZ, R3, RZ ;  /* 0x00000003ff07723e */ /* 0x001fe200048070ff */
[----:B------:R-:W-:Y:S02]  /*dfc0*/  FMUL R3, R222, UR20 ;  /* 0x00000014de037c20 */ /* 0x000fe40008400000 */
[----:B------:R-:W-:Y:S01]  /*dfd0*/  @!P2 STG.E.U8 desc[UR16][R30.64+0x48], R13 ;  /* 0x0000480d1e00a986 */ /* 0x000fe2000c101110 */
[----:B------:R-:W-:-:S03]  /*dfe0*/  ISETP.LT.OR P2, PT, R41, 0x49, !P3 ;  /* 0x000000492900780c */ /* 0x000fc60005f41670 */
[----:B------:R-:W3:Y:S01]  /*dff0*/  LDL.LU R222, [R1+0x38] ;  /* 0x0000380001de7983 */ /* 0x000ee20000300800 */
[----:B-1----:R-:W-:Y:S02]  /*e000*/  F2FP.SATFINITE.E4M3.F32.PACK_AB_MERGE_C R5, RZ, R0, RZ ;  /* 0x00000000ff05723e */ /* 0x002fe400048070ff */
[----:B------:R-:W-:Y:S02]  /*e010*/  F2FP.SATFINITE.E4M3.F32.PACK_AB_MERGE_C R11, RZ, R2, RZ ;  /* 0x00000002ff0b723e */ /* 0x000fe400048070ff */
[----:B------:R-:W-:Y:S01]  /*e020*/  F2FP.SATFINITE.E4M3.F32.PACK_AB_MERGE_C R9, RZ, R3, RZ ;  /* 0x00000003ff09723e */ /* 0x000fe200048070ff */
[----:B------:R0:W-:Y:S04]  /*e030*/  @!P6 STG.E.U8 desc[UR16][R30.64+0x49], R7 ;  /* 0x000049071e00e986 */ /* 0x0001e8000c101110 */
[----:B------:R1:W-:Y:S01]  /*e040*/  @!P2 STG.E.U8 desc[UR16][R28.64+0x48], R5 ;  /* 0x000048051c00a986 */ /* 0x0003e2000c101110 */
[----:B--2---:R-:W-:-:S03]  /*e050*/  FMUL R0, R223, UR20 ;  /* 0x00000014df007c20 */ /* 0x004fc60008400000 */
[----:B------:R-:W2:Y:S01]  /*e060*/  LDL.LU R223, [R1+0x3c] ;  /* 0x00003c0001df7983 */ /* 0x000ea20000300800 */
[----:B----4-:R-:W-:Y:S01]  /*e070*/  FMUL R2, R221, UR20 ;  /* 0x00000014dd027c20 */ /* 0x010fe20008400000 */
[----:B0-----:R-:W-:Y:S01]  /*e080*/  F2FP.SATFINITE.E4M3.F32.PACK_AB_MERGE_C R7, RZ, R0, RZ ;  /* 0x00000000ff07723e */ /* 0x001fe200048070ff */
[----:B------:R-:W-:Y:S02]  /*e090*/  FMUL R3, R224, UR20 ;  /* 0x00000014e0037c20 */ /* 0x000fe40008400000 */
[----:B------:R-:W4:Y:S01]  /*e0a0*/  LDL.LU R224, [R1+0x40] ;  /* 0x0000400001e07983 */ /* 0x000f220000300800 */
[----:B------:R-:W-:Y:S02]  /*e0b0*/  F2FP.SATFINITE.E4M3.F32.PACK_AB_MERGE_C R13, RZ, R2, RZ ;  /* 0x00000002ff0d723e */ /* 0x000fe400048070ff */
[----:B-1----:R-:W-:Y:S01]  /*e0c0*/  F2FP.SATFINITE.E4M3.F32.PACK_AB_MERGE_C R5, RZ, R3, RZ ;  /* 0x00000003ff05723e */ /* 0x002fe200048070ff */
[----:B---3--:R-:W-:Y:S02]  /*e0d0*/  FMUL R0, R226, UR20 ;  /* 0x00000014e2007c20 */ /* 0x008fe40008400000 */
[----:B------:R-:W3:Y:S01]  /*e0e0*/  LDL.LU R226, [R1+0x44] ;  /* 0x0000440001e27983 */ /* 0x000ee20000300800 */
[----:B------:R-:W-:-:S03]  /*e0f0*/  FMUL R2, R225, UR20 ;  /* 0x00000014e1027c20 */ /* 0x000fc60008400000 */
[----:B------:R-:W3:Y:S01]  /*e100*/  LDL.LU R225, [R1+0x48] ;  /* 0x0000480001e17983 */ /* 0x000ee20000300800 */
[----:B------:R-:W-:-:S03]  /*e110*/  FMUL R3, R227, UR20 ;  /* 0x00000014e3037c20 */ /* 0x000fc60008400000 */
[----:B------:R-:W3:Y:S01]  /*e120*/  LDL.LU R227, [R1+0x4c] ;  /* 0x00004c0001e37983 */ /* 0x000ee20000300800 */
[C---:B------:R-:W-:Y:S02]  /*e130*/  ISETP.LT.OR P5, PT, R41.reuse, 0x4a, !P3 ;  /* 0x0000004a2900780c */ /* 0x040fe40005fa1670 */
[C---:B------:R-:W-:Y:S01]  /*e140*/  ISETP.LT.OR P6, PT, R41.reuse, 0x51, !P1 ;  /* 0x000000512900780c */ /* 0x040fe20004fc1670 */
[----:B------:R-:W3:Y:S01]  /*e150*/  LDL.LU R219, [R1+0x50] ;  /* 0x0000500001db7983 */ /* 0x000ee20000300800 */
[----:B------:R-:W-:-:S03]  /*e160*/  ISETP.LT.OR P2, PT, R41, 0x51, !P3 ;  /* 0x000000512900780c */ /* 0x000fc60005f41670 */
[----:B------:R-:W3:Y:S04]  /*e170*/  LDL.LU R218, [R1+0x54] ;  /* 0x0000540001da7983 */ /* 0x000ee80000300800 */
[----:B------:R-:W3:Y:S04]  /*e180*/  LDL.LU R221, [R1+0x58] ;  /* 0x0000580001dd7983 */ /* 0x000ee80000300800 */
[----:B------:R0:W-:Y:S01]  /*e190*/  @!P5 STG.E.U8 desc[UR16][R28.64+0x49], R11 ;  /* 0x0000490b1c00d986 */ /* 0x0001e2000c101110 */
[----:B------:R-:W-:-:S03]  /*e1a0*/  ISETP.LT.OR P5, PT, R41, 0x52, !P1 ;  /* 0x000000522900780c */ /* 0x000fc60004fa1670 */
[----:B------:R1:W-:Y:S01]  /*e1b0*/  @!P6 STG.E.U8 desc[UR16][R30.64+0x50], R9 ;  /* 0x000050091e00e986 */ /* 0x0003e2000c101110 */
[----:B------:R-:W-:Y:S02]  /*e1c0*/  ISETP.LT.OR P6, PT, R41, 0x52, !P3 ;  /* 0x000000522900780c */ /* 0x000fe40005fc1670 */
[----:B0-----:R-:W-:-:S07]  /*e1d0*/  F2FP.SATFINITE.E4M3.F32.PACK_AB_MERGE_C R11, RZ, R2, RZ ;  /* 0x00000002ff0b723e */ /* 0x001fce00048070ff */
[----:B------:R0:W-:Y:S01]  /*e1e0*/  @!P5 STG.E.U8 desc[UR16][R30.64+0x51], R7 ;  /* 0x000051071e00d986 */ /* 0x0001e2000c101110 */
[C---:B------:R-:W-:Y:S02]  /*e1f0*/  ISETP.LT.OR P5, PT, R41.reuse, 0x5a, !P1 ;  /* 0x0000005a2900780c */ /* 0x040fe40004fa1670 */
[----:B-1----:R-:W-:Y:S01]  /*e200*/  F2FP.SATFINITE.E4M3.F32.PACK_AB_MERGE_C R9, RZ, R0, RZ ;  /* 0x00000000ff09723e */ /* 0x002fe200048070ff */
[----:B------:R-:W-:Y:S01]  /*e210*/  @!P2 STG.E.U8 desc[UR16][R28.64+0x50], R13 ;  /* 0x0000500d1c00a986 */ /* 0x000fe2000c101110 */
[C---:B------:R-:W-:Y:S01]  /*e220*/  ISETP.LT.OR P2, PT, R41.reuse, 0x59, !P1 ;  /* 0x000000592900780c */ /* 0x040fe20004f41670 */
[----:B------:R-:W-:Y:S01]  /*e230*/  FMUL R0, R220, UR20 ;  /* 0x00000014dc007c20 */ /* 0x000fe20008400000 */
[----:B------:R-:W-:Y:S01]  /*e240*/  FMUL R2, R222, UR20 ;  /* 0x00000014de027c20 */ /* 0x000fe20008400000 */
[----:B------:R1:W-:Y:S01]  /*e250*/  @!P6 STG.E.U8 desc[UR16][R28.64+0x51], R5 ;  /* 0x000051051c00e986 */ /* 0x0003e2000c101110 */
[----:B------:R-:W-:-:S03]  /*e260*/  ISETP.LT.OR P6, PT, R41, 0x59, !P3 ;  /* 0x000000592900780c */ /* 0x000fc60005fc1670 */
[----:B------:R-:W3:Y:S04]  /*e270*/  LDL.LU R220, [R1+0x5c] ;  /* 0x00005c0001dc7983 */ /* 0x000ee80000300800 */
[----:B------:R-:W3:Y:S01]  /*e280*/  LDL.LU R222, [R1+0x60] ;  /* 0x0000600001de7983 */ /* 0x000ee20000300800 */
[----:B0-----:R-:W-:Y:S02]  /*e290*/  F2FP.SATFINITE.E4M3.F32.PACK_AB_MERGE_C R7, RZ, R3, RZ ;  /* 0x00000003ff07723e */ /* 0x001fe400048070ff */
[----:B-1----:R-:W-:Y:S01]  /*e2a0*/  F2FP.SATFINITE.E4M3.F32.PACK_AB_MERGE_C R5, RZ, R0, RZ ;  /* 0x00000000ff05723e */ /* 0x002fe200048070ff */
[----:B------:R0:W-:Y:S01]  /*e2b0*/  @!P2 STG.E.U8 desc[UR16][R30.64+0x58], R9 ;  /* 0x000058091e00a986 */ /* 0x0001e2000c101110 */
[----:B------:R-:W-:-:S03]  /*e2c0*/  F2FP.SATFINITE.E4M3.F32.PACK_AB_MERGE_C R13, RZ, R2, RZ ;  /* 0x00000002ff0d723e */ /* 0x000fc600048070ff */
[----:B------:R-:W-:Y:S04]  /*e2d0*/  @!P5 STG.E.U8 desc[UR16][R30.64+0x59], R11 ;  /* 0x0000590b1e00d986 */ /* 0x000fe8000c101110 */
[----:B------:R1:W-:Y:S01]  /*e2e0*/  @!P6 STG.E.U8 desc[UR16][R28.64+0x58], R7 ;  /* 0x000058071c00e986 */ /* 0x0003e2000c101110 */
[----:B--2---:R-:W-:-:S03]  /*e2f0*/  FMUL R3, R223, UR20 ;  /* 0x00000014df037c20 */ /* 0x004fc60008400000 */
[----:B------:R-:W2:Y:S01]  /*e300*/  LDL.LU R223, [R1+0x64] ;  /* 0x0000640001df7983 */ /* 0x000ea20000300800 */
[----:B----4-:R-:W-:Y:S01]  /*e310*/  FMUL R0, R224, UR20 ;  /* 0x00000014e0007c20 */ /* 0x010fe20008400000 */
[----:B0-----:R-:W-:Y:S02]  /*e320*/  F2FP.SATFINITE.E4M3.F32.PACK_AB_MERGE_C R9, RZ, R3, RZ ;  /* 0x00000003ff09723e */ /* 0x001fe400048070ff */
[----:B------:R-:W4:Y:S02]  /*e330*/  LDL.LU R224, [R1+0x68] ;  /* 0x0000680001e07983 */ /* 0x000f240000300800 */
        /* <DEDUP_REMOVED lines=8> */
[C---:B------:R-:W-:Y:S02]  /*e3c0*/  ISETP.LT.OR P2, PT, R41.reuse, 0x61, !P1 ;  /* 0x000000612900780c */ /* 0x040fe40004f41670 */
[----:B------:R-:W-:-:S09]  /*e3d0*/  ISETP.LT.OR P6, PT, R41, 0x62, !P1 ;  /* 0x000000622900780c */ /* 0x000fd20004fc1670 */
[----:B------:R0:W-:Y:S01]  /*e3e0*/  @!P5 STG.E.U8 desc[UR16][R28.64+0x59], R5 ;  /* 0x000059051c00d986 */ /* 0x0001e2000c101110 */
[----:B------:R-:W-:-:S03]  /*e3f0*/  ISETP.LT.OR P5, PT, R41, 0x62, !P3 ;  /* 0x000000622900780c */ /* 0x000fc60005fa1670 */
[----:B------:R-:W-:Y:S01]  /*e400*/  @!P2 STG.E.U8 desc[UR16][R30.64+0x60], R13 ;  /* 0x0000600d1e00a986 */ /* 0x000fe2000c101110 */
[----:B------:R-:W-:-:S03]  /*e410*/  ISETP.LT.OR P2, PT, R41, 0x61, !P3 ;  /* 0x000000612900780c */ /* 0x000fc60005f41670 */
[----:B------:R1:W-:Y:S01]  /*e420*/  @!P6 STG.E.U8 desc[UR16][R30.64+0x61], R9 ;  /* 0x000061091e00e986 */ /* 0x0003e2000c101110 */
[----:B------:R-:W-:Y:S02]  /*e430*/  ISETP.LT.OR P6, PT, R41, 0x69, !P1 ;  /* 0x000000692900780c */ /* 0x000fe40004fc1670 */
[----:B------:R-:W-:Y:S02]  /*e440*/  F2FP.SATFINITE.E4M3.F32.PACK_AB_MERGE_C R11, RZ, R2, RZ ;  /* 0x00000002ff0b723e */ /* 0x000fe400048070ff */
[----:B0-----:R-:W-:-:S03]  /*e450*/  F2FP.SATFINITE.E4M3.F32.PACK_AB_MERGE_C R5, RZ, R3, RZ ;  /* 0x00000003ff05723e */ /* 0x001fc600048070ff */
[----:B------:R-:W-:Y:S01]  /*e460*/  @!P5 STG.E.U8 desc[UR16][R28.64+0x61], R11 ;  /* 0x0000610b1c00d986 */ /* 0x000fe2000c101110 */
[----:B------:R-:W-:-:S03]  /*e470*/  ISETP.LT.OR P5, PT, R41, 0x6a, !P1 ;  /* 0x0000006a2900780c */ /* 0x000fc60004fa1670 */
[----:B------:R0:W-:Y:S01]  /*e480*/  @!P2 STG.E.U8 desc[UR16][R28.64+0x60], R7 ;  /* 0x000060071c00a986 */ /* 0x0001e2000c101110 */
[----:B------:R-:W-:-:S03]  /*e490*/  ISETP.LT.OR P2, PT, R41, 0x69, !P3 ;  /* 0x000000692900780c */ /* 0x000fc60005f41670 */
[----:B------:R0:W-:Y:S01]  /*e4a0*/  @!P6 STG.E.U8 desc[UR16][R30.64+0x68], R5 ;  /* 0x000068051e00e986 */ /* 0x0001e2000c101110 */
[----:B------:R-:W-:Y:S01]  /*e4b0*/  ISETP.LT.OR P6, PT, R41, 0x6a, !P3 ;  /* 0x0000006a2900780c */ /* 0x000fe20005fc1670 */
[----:B------:R-:W-:Y:S01]  /*e4c0*/  FMUL R2, R219, UR20 ;  /* 0x00000014db027c20 */ /* 0x000fe20008400000 */
[----:B------:R-:W-:Y:S01]  /*e4d0*/  FMUL R3, R218, UR20 ;  /* 0x00000014da037c20 */ /* 0x000fe20008400000 */
[----:B-1----:R-:W-:-:S03]  /*e4e0*/  F2FP.SATFINITE.E4M3.F32.PACK_AB_MERGE_C R9, RZ, R0, RZ ;  /* 0x00000000ff09723e */ /* 0x002fc600048070ff */
[----:B------:R-:W-:Y:S02]  /*e4f0*/  F2FP.SATFINITE.E4M3.F32.PACK_AB_MERGE_C R13, RZ, R2, RZ ;  /* 0x00000002ff0d723e */ /* 0x000fe400048070ff */
[----:B0-----:R-:W-:Y:S01]  /*e500*/  F2FP.SATFINITE.E4M3.F32.PACK_AB_MERGE_C R7, RZ, R3, RZ ;  /* 0x00000003ff07723e */ /* 0x001fe200048070ff */
[----:B------:R0:W-:Y:S01]  /*e510*/  @!P5 STG.E.U8 desc[UR16][R30.64+0x69], R9 ;  /* 0x000069091e00d986 */ /* 0x0001e2000c101110 */
[----:B------:R-:W-:-:S03]  /*e520*/  ISETP.LT.OR P5, PT, R41, 0x71, !P3 ;  /* 0x000000712900780c */ /* 0x000fc60005fa1670 */
[----:B------:R-:W-:Y:S01]  /*e530*/  @!P2 STG.E.U8 desc[UR16][R28.64+0x68], R13 ;  /* 0x0000680d1c00a986 */ /* 0x000fe2000c101110 */
[----:B------:R-:W-:-:S03]  /*e540*/  ISETP.LT.OR P2, PT, R41, 0x71, !P1 ;  /* 0x000000712900780c */ /* 0x000fc60004f41670 */
[----:B------:R1:W-:Y:S01]  /*e550*/  @!P6 STG.E.U8 desc[UR16][R28.64+0x69], R7 ;  /* 0x000069071c00e986 */ /* 0x0003e2000c101110 */
[----:B------:R-:W-:Y:S01]  /*e560*/  ISETP.LT.OR P6, PT, R41, 0x72, !P1 ;  /* 0x000000722900780c */ /* 0x000fe20004fc1670 */
[----:B------:R-:W-:Y:S01]  /*e570*/  FMUL R0, R221, UR20 ;  /* 0x00000014dd007c20 */ /* 0x000fe20008400000 */
[----:B------:R-:W-:Y:S01]  /*e580*/  FMUL R2, R220, UR20 ;  /* 0x00000014dc027c20 */ /* 0x000fe20008400000 */
[----:B------:R-:W-:-:S03]  /*e590*/  FMUL R3, R222, UR20 ;  /* 0x00000014de037c20 */ /* 0x000fc60008400000 */
[----:B------:R-:W-:Y:S02]  /*e5a0*/  F2FP.SATFINITE.E4M3.F32.PACK_AB_MERGE_C R5, RZ, R0, RZ ;  /* 0x00000000ff05723e */ /* 0x000fe400048070ff */
[----:B------:R-:W-:Y:S02]  /*e5b0*/  F2FP.SATFINITE.E4M3.F32.PACK_AB_MERGE_C R11, RZ, R2, RZ ;  /* 0x00000002ff0b723e */ /* 0x000fe400048070ff */
[----:B0-----:R-:W-:Y:S01]  /*e5c0*/  F2FP.SATFINITE.E4M3.F32.PACK_AB_MERGE_C R9, RZ, R3, RZ ;  /* 0x00000003ff09723e */ /* 0x001fe200048070ff */
[----:B------:R-:W-:Y:S01]  /*e5d0*/  @!P2 STG.E.U8 desc[UR16][R30.64+0x70], R5 ;  /* 0x000070051e00a986 */ /* 0x000fe2000c101110 */
[----:B------:R-:W-:-:S03]  /*e5e0*/  ISETP.LT.OR P2, PT, R41, 0x79, !P1 ;  /* 0x000000792900780c */ /* 0x000fc60004f41670 */
[----:B------:R0:W-:Y:S01]  /*e5f0*/  @!P6 STG.E.U8 desc[UR16][R30.64+0x71], R11 ;  /* 0x0000710b1e00e986 */ /* 0x0001e2000c101110 */
[C---:B------:R-:W-:Y:S02]  /*e600*/  ISETP.LT.OR P6, PT, R41.reuse, 0x72, !P3 ;  /* 0x000000722900780c */ /* 0x040fe40005fc1670 */
[C---:B------:R-:W-:Y:S01]  /*e610*/  ISETP.LT.OR P1, PT, R41.reuse, 0x7a, !P1 ;  /* 0x0000007a2900780c */ /* 0x040fe20004f21670 */
[----:B------:R0:W-:Y:S01]  /*e620*/  @!P5 STG.E.U8 desc[UR16][R28.64+0x70], R9 ;  /* 0x000070091c00d986 */ /* 0x0001e2000c101110 */
[C---:B------:R-:W-:Y:S02]  /*e630*/  ISETP.LT.OR P5, PT, R41.reuse, 0x79, !P3 ;  /* 0x000000792900780c */ /* 0x040fe40005fa1670 */
[----:B------:R-:W-:Y:S01]  /*e640*/  ISETP.LT.OR P3, PT, R41, 0x7a, !P3 ;  /* 0x0000007a2900780c */ /* 0x000fe20005f61670 */
[----:B--2---:R-:W-:Y:S01]  /*e650*/  FMUL R0, R223, UR20 ;  /* 0x00000014df007c20 */ /* 0x004fe20008400000 */
[----:B----4-:R-:W-:-:S04]  /*e660*/  FMUL R2, R224, UR20 ;  /* 0x00000014e0027c20 */ /* 0x010fc80008400000 */
[----:B-1----:R-:W-:Y:S01]  /*e670*/  F2FP.SATFINITE.E4M3.F32.PACK_AB_MERGE_C R7, RZ, R0, RZ ;  /* 0x00000000ff07723e */ /* 0x002fe200048070ff */
[----:B---3--:R-:W-:Y:S01]  /*e680*/  FMUL R3, R226, UR20 ;  /* 0x00000014e2037c20 */ /* 0x008fe20008400000 */
[----:B------:R-:W-:Y:S01]  /*e690*/  FMUL R4, R225, UR20 ;  /* 0x00000014e1047c20 */ /* 0x000fe20008400000 */
[----:B0-----:R-:W-:-:S03]  /*e6a0*/  F2FP.SATFINITE.E4M3.F32.PACK_AB_MERGE_C R11, RZ, R2, RZ ;  /* 0x00000002ff0b723e */ /* 0x001fc600048070ff */
[----:B------:R-:W-:Y:S01]  /*e6b0*/  F2FP.SATFINITE.E4M3.F32.PACK_AB_MERGE_C R3, RZ, R3, RZ ;  /* 0x00000003ff03723e */ /* 0x000fe200048070ff */
[----:B------:R-:W-:Y:S01]  /*e6c0*/  FMUL R5, R227, UR20 ;  /* 0x00000014e3057c20 */ /* 0x000fe20008400000 */
[----:B------:R-:W-:Y:S01]  /*e6d0*/  F2FP.SATFINITE.E4M3.F32.PACK_AB_MERGE_C R9, RZ, R4, RZ ;  /* 0x00000004ff09723e */ /* 0x000fe200048070ff */
[----:B------:R0:W-:Y:S03]  /*e6e0*/  @!P6 STG.E.U8 desc[UR16][R28.64+0x71], R7 ;  /* 0x000071071c00e986 */ /* 0x0001e6000c101110 */
[----:B------:R-:W-:Y:S01]  /*e6f0*/  F2FP.SATFINITE.E4M3.F32.PACK_AB_MERGE_C R5, RZ, R5, RZ ;  /* 0x00000005ff05723e */ /* 0x000fe200048070ff */
[----:B------:R0:W-:Y:S04]  /*e700*/  @!P2 STG.E.U8 desc[UR16][R30.64+0x78], R11 ;  /* 0x0000780b1e00a986 */ /* 0x0001e8000c101110 */
[----:B------:R0:W-:Y:S04]  /*e710*/  @!P1 STG.E.U8 desc[UR16][R30.64+0x79], R3 ;  /* 0x000079031e009986 */ /* 0x0001e8000c101110 */
[----:B------:R0:W-:Y:S04]  /*e720*/  @!P5 STG.E.U8 desc[UR16][R28.64+0x78], R9 ;  /* 0x000078091c00d986 */ /* 0x0001e8000c101110 */
[----:B------:R0:W-:Y:S02]  /*e730*/  @!P3 STG.E.U8 desc[UR16][R28.64+0x79], R5 ;  /* 0x000079051c00b986 */ /* 0x0001e4000c101110 */
.L_x_296:
[----:B------:R-:W-:Y:S05]  /*e740*/  BSYNC B0 ;  /* 0x0000000000007941 */ /* 0x000fea0003800000 */
.L_x_38:
[----:B0-----:R-:W2:Y:S04]  /*e750*/  LDL.LU R3, [R1+0x7c] ;  /* 0x00007c0001037983 */ /* 0x001ea80000300800 */
[----:B-----5:R-:W2:Y:S01]  /*e760*/  LDL.LU R2, [R1+0x80] ;  /* 0x0000800001027983 */ /* 0x020ea20000300800 */
[----:B------:R-:W-:Y:S01]  /*e770*/  ULDC UR6, c[0x0][0xc] ;  /* 0x0000030000067ab9 */ /* 0x000fe20000000800 */
[----:B------:R-:W-:Y:S01]  /*e780*/  ULDC UR7, c[0x0][0x10] ;  /* 0x0000040000077ab9 */ /* 0x000fe20000000800 */
[----:B------:R-:W2:Y:S01]  /*e790*/  LDC R5, c[0x0][0x14] ;  /* 0x00000500ff057b82 */ /* 0x000ea20000000800 */
[----:B------:R-:W-:Y:S01]  /*e7a0*/  UIMAD.WIDE.U32 UR6, UR6, UR7, URZ ;  /* 0x00000007060672a5 */ /* 0x000fe2000f8e003f */
[----:B------:R-:W-:Y:S01]  /*e7b0*/  PRMT R0, RZ, 0x7610, R0 ;  /* 0x00007610ff007816 */ /* 0x000fe20000000000 */
[----:B------:R-:W-:-:S04]  /*e7c0*/  UMOV UR22, 0xffffffff ;  /* 0xffffffff00167882 */ /* 0x000fc80000000000 */
[----:B--2---:R-:W-:-:S04]  /*e7d0*/  IMAD.WIDE.U32 R2, R5, UR6, R2 ;  /* 0x0000000605027c25 */ /* 0x004fc8000f8e0002 */
[----:B------:R-:W-:Y:S01]  /*e7e0*/  IMAD R5, R5, UR7, RZ ;  /* 0x0000000705057c24 */ /* 0x000fe2000f8e02ff */
[----:B------:R-:W-:Y:S01]  /*e7f0*/  ULDC.64 UR6, c[0x0][0x650] ;  /* 0x0001940000067ab9 */ /* 0x000fe20000000a00 */
[----:B------:R-:W-:Y:S01]  /*e800*/  IMAD.MOV.U32 R19, RZ, RZ, R2 ;  /* 0x000000ffff137224 */ /* 0x000fe200078e0002 */
[----:B------:R-:W-:Y:S01]  /*e810*/  ISETP.GE.U32.AND P1, PT, R2, UR6, PT ;  /* 0x0000000602007c0c */ /* 0x000fe2000bf26070 */
[----:B------:R-:W-:Y:S02]  /*e820*/  IMAD.IADD R22, R3, 0x1, R5 ;  /* 0x0000000103167824 */ /* 0x000fe400078e0205 */
[----:B------:R-:W-:-:S03]  /*e830*/  IMAD.MOV.U32 R2, RZ, RZ, -0x1 ;  /* 0xffffffffff027424 */ /* 0x000fc600078e00ff */
[----:B------:R0:W-:Y:S01]  /*e840*/  STL [R1+0x7c], R22 ;  /* 0x00007c1601007387 */ /* 0x0001e20000100800 */
[----:B------:R-:W-:-:S03]  /*e850*/  ISETP.GE.U32.AND.EX P1, PT, R22, UR7, PT, P1 ;  /* 0x0000000716007c0c */ /* 0x000fc6000bf26110 */
[----:B------:R0:W-:Y:S04]  /*e860*/  STL [R1+0x80], R19 ;  /* 0x0000801301007387 */ /* 0x0001e80000100800 */
[----:B------:R0:W-:Y:S06]  /*e870*/  STL [R1+0x84], R2 ;  /* 0x0000840201007387 */ /* 0x0001ec0000100800 */
[----:B------:R-:W-:Y:S05]  /*e880*/  @P1 BRA `(.L_x_297) ;  /* 0x00000004006c1947 */ /* 0x000fea0003800000 */
[----:B------:R-:W2:Y:S01]  /*e890*/  S2R R14, SR_CTAID.X ;  /* 0x00000000000e7919 */ /* 0x000ea20000002500 */
[----:B------:R-:W5:Y:S01]  /*e8a0*/  LDC.64 R8, c[0x0][0x628] ;  /* 0x00018a00ff087b82 */ /* 0x000f620000000a00 */
[----:B------:R-:W-:Y:S01]  /*e8b0*/  ULDC UR6, c[0x0][0x150] ;  /* 0x0000540000067ab9 */ /* 0x000fe20000000800 */
[----:B------:R-:W-:Y:S01]  /*e8c0*/  IMAD.MOV.U32 R6, RZ, RZ, R19 ;  /* 0x000000ffff067224 */ /* 0x000fe200078e0013 */
[----:B------:R-:W0:Y:S01]  /*e8d0*/  S2R R16, SR_CTAID.Y ;  /* 0x0000000000107919 */ /* 0x000e220000002600 */
[----:B------:R-:W-:-:S04]  /*e8e0*/  IMAD.MOV.U32 R7, RZ, RZ, R22 ;  /* 0x000000ffff077224 */ /* 0x000fc800078e0016 */
[----:B------:R-:W0:Y:S08]  /*e8f0*/  LDC R17, c[0x0][0x144] ;  /* 0x00005100ff117b82 */ /* 0x000e300000000800 */
[----:B------:R-:W0:Y:S08]  /*e900*/  LDC R10, c[0x0][0x630] ;  /* 0x00018c00ff0a7b82 */ /* 0x000e300000000800 */
[----:B------:R-:W0:Y:S01]  /*e910*/  LDC.64 R12, c[0x0][0x620] ;  /* 0x00018800ff0c7b82 */ /* 0x000e220000000a00 */
[----:B-----5:R-:W-:-:S04]  /*e920*/  ISETP.NE.U32.AND P1, PT, R8, RZ, PT ;  /* 0x000000ff0800720c */ /* 0x020fc80003f25070 */
[----:B------:R-:W-:Y:S02]  /*e930*/  ISETP.NE.AND.EX P1, PT, R9, RZ, PT, P1 ;  /* 0x000000ff0900720c */ /* 0x000fe40003f25310 */
[----:B--2---:R-:W-:-:S05]  /*e940*/  I2FP.F32.U32 R0, R14 ;  /* 0x0000000e00007245 */ /* 0x004fca0000201000 */
[----:B------:R-:W-:-:S04]  /*e950*/  FMUL R0, R0, UR6 ;  /* 0x0000000600007c20 */ /* 0x000fc80008400000 */
[----:B------:R2:W0:Y:S02]  /*e960*/  F2I.U32.TRUNC.NTZ R15, R0 ;  /* 0x00000000000f7305 */ /* 0x000424000020f000 */
[----:B------:R-:W-:Y:S05]  /*e970*/  @!P1 BRA `(.L_x_298) ;  /* 0x0000000000289947 */ /* 0x000fea0003800000 */
[----:B--2---:R-:W2:Y:S02]  /*e980*/  LDC R0, c[0x0][0x634] ;  /* 0x00018d00ff007b82 */ /* 0x004ea40000000800 */
[----:B--2---:R-:W-:-:S05]  /*e990*/  IADD3 R7, P1, R19, R0, RZ ;  /* 0x0000000013077210 */ /* 0x004fca0007f3e0ff */
[----:B------:R-:W-:-:S04]  /*e9a0*/  IMAD.X R11, RZ, RZ, R22, P1 ;  /* 0x000000ffff0b7224 */ /* 0x000fc800008e0616 */
[----:B0-----:R-:W-:-:S04]  /*e9b0*/  IMAD.WIDE.U32 R2, R11, R8, RZ ;  /* 0x000000080b027225 */ /* 0x001fc800078e00ff */
[----:B------:R-:W-:-:S04]  /*e9c0*/  IMAD.WIDE.U32 R4, P1, R7, R9, R2 ;  /* 0x0000000907047225 */ /* 0x000fc80007820002 */
[----:B------:R-:W-:-:S04]  /*e9d0*/  IMAD.WIDE.U32 R2, R7, R8, RZ ;  /* 0x0000000807027225 */ /* 0x000fc800078e00ff */
[----:B------:R-:W-:Y:S01]  /*e9e0*/  IMAD.X R7, RZ, RZ, RZ, P1 ;  /* 0x000000ffff077224 */ /* 0x000fe200008e06ff */
[----:B------:R-:W-:Y:S01]  /*e9f0*/  IADD3 RZ, P1, R3, R4, RZ ;  /* 0x0000000403ff7210 */ /* 0x000fe20007f3e0ff */
[----:B------:R-:W-:-:S04]  /*ea00*/  IMAD.MOV.U32 R6, RZ, RZ, R5 ;  /* 0x000000ffff067224 */ /* 0x000fc800078e0005 */
[----:B------:R-:W-:-:S08]  /*ea10*/  IMAD.WIDE.U32.X R6, R11, R9, R6, P1 ;  /* 0x000000090b067225 */ /* 0x000fd000008e0406 */
.L_x_298:
[-CC-:B01----:R-:W-:Y:S01]  /*ea20*/  SHF.R.U64 R24, R6, R10.reuse, R7.reuse ;  /* 0x0000000a06187219 */ /* 0x183fe20000001207 */
[----:B------:R-:W0:Y:S01]  /*ea30*/  LDC.64 R20, c[0x0][0x640] ;  /* 0x00019000ff147b82 */ /* 0x000e220000000a00 */
[----:B--2---:R-:W-:Y:S01]  /*ea40*/  SHF.R.U32.HI R0, RZ, R10, R7 ;  /* 0x0000000aff007219 */ /* 0x004fe20000011607 */
[----:B------:R-:W-:Y:S01]  /*ea50*/  IMAD.MOV.U32 R2, RZ, RZ, R19 ;  /* 0x000000ffff027224 */ /* 0x000fe200078e0013 */
[----:B------:R-:W-:Y:S01]  /*ea60*/  IADD3 R5, P1, RZ, -R24, RZ ;  /* 0x80000018ff057210 */ /* 0x000fe20007f3e0ff */
[----:B------:R-:W-:Y:S01]  /*ea70*/  IMAD.MOV R15, RZ, RZ, -R15 ;  /* 0x000000ffff0f7224 */ /* 0x000fe200078e0a0f */
[----:B------:R-:W-:Y:S01]  /*ea80*/  ULDC UR6, c[0x0][0x154] ;  /* 0x0000550000067ab9 */ /* 0x000fe20000000800 */
[----:B------:R-:W-:Y:S02]  /*ea90*/  IMAD.MOV.U32 R7, RZ, RZ, 0x1 ;  /* 0x00000001ff077424 */ /* 0x000fe400078e00ff */
[----:B------:R-:W1:Y:S01]  /*eaa0*/  LDC R4, c[0x0][0x618] ;  /* 0x00018600ff047b82 */ /* 0x000e620000000800 */
[----:B------:R-:W-:-:S02]  /*eab0*/  IMAD.X R3, RZ, RZ, ~R0, P1 ;  /* 0x000000ffff037224 */ /* 0x000fc400008e0e00 */
[----:B------:R-:W-:Y:S02]  /*eac0*/  IMAD R15, R17, R15, R14 ;  /* 0x0000000f110f7224 */ /* 0x000fe400078e020e */
[-C--:B------:R-:W-:Y:S02]  /*ead0*/  IMAD R0, R3, R12.reuse, RZ ;  /* 0x0000000c03007224 */ /* 0x080fe400078e02ff */
[----:B------:R-:W-:Y:S01]  /*eae0*/  IMAD.MOV.U32 R3, RZ, RZ, R22 ;  /* 0x000000ffff037224 */ /* 0x000fe200078e0016 */
[----:B------:R-:W2:Y:S01]  /*eaf0*/  LDC R6, c[0x0][0x608] ;  /* 0x00018200ff067b82 */ /* 0x000ea20000000800 */
[----:B------:R-:W-:-:S04]  /*eb00*/  IMAD.WIDE.U32 R2, R5, R12, R2 ;  /* 0x0000000c05027225 */ /* 0x000fc800078e0002 */
[----:B------:R-:W-:-:S03]  /*eb10*/  IMAD R5, R5, R13, R0 ;  /* 0x0000000d05057224 */ /* 0x000fc600078e0200 */
[----:B------:R-:W5:Y:S01]  /*eb20*/  LDC R18, c[0x0][0x658] ;  /* 0x00019600ff127b82 */ /* 0x000f620000000800 */
[----:B------:R-:W-:Y:S01]  /*eb30*/  I2FP.F32.U32 R0, R16 ;  /* 0x0000001000007245 */ /* 0x000fe20000201000 */
[----:B------:R-:W-:Y:S01]  /*eb40*/  IMAD.IADD R3, R3, 0x1, R5 ;  /* 0x0000000103037824 */ /* 0x000fe200078e0205 */
[----:B0-----:R-:W-:Y:S01]  /*eb50*/  ISETP.NE.U32.AND P1, PT, R20, RZ, PT ;  /* 0x000000ff1400720c */ /* 0x001fe20003f25070 */
[----:B------:R-:W-:Y:S02]  /*eb60*/  IMAD.MOV.U32 R5, RZ, RZ, -0x1 ;  /* 0xffffffffff057424 */ /* 0x000fe400078e00ff */
[----:B------:R-:W-:Y:S02]  /*eb70*/  FMUL R0, R0, UR6 ;  /* 0x0000000600007c20 */ /* 0x000fe40008400000 */
[----:B------:R-:W0:Y:S01]  /*eb80*/  LDC R13, c[0x0][0x148] ;  /* 0x00005200ff0d7b82 */ /* 0x000e220000000800 */
[----:B-1----:R-:W-:Y:S01]  /*eb90*/  SHF.R.U64 R10, R2, R4, R3 ;  /* 0x00000004020a7219 */ /* 0x002fe20000001203 */
[----:B------:R1:W0:Y:S01]  /*eba0*/  F2I.U32.TRUNC.NTZ R12, R0 ;  /* 0x00000000000c7305 */ /* 0x000222000020f000 */
[----:B------:R-:W-:-:S02]  /*ebb0*/  ISETP.NE.AND.EX P1, PT, R21, RZ, PT, P1 ;  /* 0x000000ff1500720c */ /* 0x000fc40003f25310 */
[----:B------:R-:W-:-:S03]  /*ebc0*/  SHF.R.U32.HI R3, RZ, R4, R3 ;  /* 0x00000004ff037219 */ /* 0x000fc60000011603 */
[----:B------:R-:W0:Y:S01]  /*ebd0*/  LDC R14, c[0x0][0x600] ;  /* 0x00018000ff0e7b82 */ /* 0x000e220000000800 */
[-CC-:B--2---:R-:W-:Y:S02]  /*ebe0*/  SHF.R.U64 R8, R10, R6.reuse, R3.reuse ;  /* 0x000000060a087219 */ /* 0x184fe40000001203 */
[----:B------:R-:W-:-:S05]  /*ebf0*/  SHF.R.U32.HI R3, RZ, R6, R3 ;  /* 0x00000006ff037219 */ /* 0x000fca0000011603 */
[----:B------:R-:W2:Y:S01]  /*ec00*/  LDC R19, c[0x0][0x648] ;  /* 0x00019200ff137b82 */ /* 0x000ea20000000800 */
[-CC-:B-----5:R-:W-:Y:S02]  /*ec10*/  SHF.R.U64 R11, R8, R18.reuse, R3.reuse ;  /* 0x00000012080b7219 */ /* 0x1a0fe40000001203 */
[-C--:B------:R-:W-:Y:S02]  /*ec20*/  SHF.L.U32 R5, R5, R18.reuse, RZ ;  /* 0x0000001205057219 */ /* 0x080fe400000006ff */
[-C--:B------:R-:W-:Y:S01]  /*ec30*/  SHF.R.U32.HI R3, RZ, R18.reuse, R3 ;  /* 0x00000012ff037219 */ /* 0x080fe20000011603 */
[----:B------:R-:W-:Y:S01]  /*ec40*/  IMAD.MOV.U32 R2, RZ, RZ, R11 ;  /* 0x000000ffff027224 */ /* 0x000fe200078e000b */
[----:B------:R-:W-:Y:S01]  /*ec50*/  SHF.L.U32 R40, R7, R18, RZ ;  /* 0x0000001207287219 */ /* 0x000fe200000006ff */
[----:B------:R-:W0:Y:S01]  /*ec60*/  LDC R22, c[0x0][0x638] ;  /* 0x00018e00ff167b82 */ /* 0x000e220000000800 */
[----:B------:R-:W-:-:S07]  /*ec70*/  LOP3.LUT R17, RZ, R5, RZ, 0x33, !PT ;  /* 0x00000005ff117212 */ /* 0x000fce00078e33ff */
[----:B------:R-:W0:Y:S01]  /*ec80*/  LDC R23, c[0x0][0x610] ;  /* 0x00018400ff177b82 */ /* 0x000e220000000800 */
[----:B-1----:R-:W-:Y:S05]  /*ec90*/  @!P1 BRA `(.L_x_299) ;  /* 0x0000000000289947 */ /* 0x002fea0003800000 */
[----:B------:R-:W1:Y:S02]  /*eca0*/  LDC R0, c[0x0][0x64c] ;  /* 0x00019300ff007b82 */ /* 0x000e640000000800 */
[----:B-1----:R-:W-:-:S05]  /*ecb0*/  IADD3 R7, P1, R11, R0, RZ ;  /* 0x000000000b077210 */ /* 0x002fca0007f3e0ff */
        /* <DEDUP_REMOVED lines=8> */
.L_x_299:
[----:B--2---:R-:W-:Y:S01]  /*ed40*/  SHF.R.U64 R0, R2, R19, R3 ;  /* 0x0000001302007219 */ /* 0x004fe20000001203 */
[----:B0-----:R-:W-:Y:S01]  /*ed50*/  VIADD R3, R14, 0xffffffff ;  /* 0xffffffff0e037836 */ /* 0x001fe20000000000 */
[----:B------:R-:W-:Y:S01]  /*ed60*/  LOP3.LUT R5, R8, R17, RZ, 0xc0, !PT ;  /* 0x0000001108057212 */ /* 0x000fe200078ec0ff */
[----:B------:R-:W-:Y:S01]  /*ed70*/  IMAD.MOV R12, RZ, RZ, -R12 ;  /* 0x000000ffff0c7224 */ /* 0x000fe200078e0a0c */
[----:B------:R-:W-:Y:S01]  /*ed80*/  R2UR UR22, R24 ;  /* 0x00000000181672ca */ /* 0x000fe200000e0000 */
[----:B------:R-:W-:Y:S01]  /*ed90*/  IMAD.MOV R2, RZ, RZ, -R0 ;  /* 0x000000ffff027224 */ /* 0x000fe200078e0a00 */
[----:B------:R-:W-:Y:S01]  /*eda0*/  LOP3.LUT R3, R10, R3, RZ, 0xc0, !PT ;  /* 0x000000030a037212 */ /* 0x000fe200078ec0ff */
[----:B------:R-:W-:Y:S02]  /*edb0*/  IMAD R40, R40, R0, R5 ;  /* 0x0000000028287224 */ /* 0x000fe400078e0205 */
[----:B------:R-:W-:Y:S02]  /*edc0*/  @P4 IMAD R15, R13, R12, R16 ;  /* 0x0000000c0d0f4224 */ /* 0x000fe400078e0210 */
[----:B------:R-:W-:-:S02]  /*edd0*/  IMAD R0, R2, R22, R11 ;  /* 0x0000001602007224 */ /* 0x000fc400078e020b */
[----:B------:R-:W-:Y:S02]  /*ede0*/  IMAD R40, R40, R23, R15 ;  /* 0x0000001728287224 */ /* 0x000fe400078e020f */
[----:B------:R-:W-:Y:S02]  /*edf0*/  IMAD R3, R0, R14, R3 ;  /* 0x0000000e00037224 */ /* 0x000fe400078e0203 */
[----:B------:R-:W-:-:S03]  /*ee00*/  IMAD.MOV.U32 R0, RZ, RZ, 0x1 ;  /* 0x00000001ff007424 */ /* 0x000fc600078e00ff */
[----:B------:R-:W-:Y:S02]  /*ee10*/  SEL R2, R3, R40, !P4 ;  /* 0x0000002803027207 */ /* 0x000fe40006000000 */
[----:B------:R-:W-:-:S03]  /*ee20*/  SEL R40, R40, R3, !P4 ;  /* 0x0000000328287207 */ /* 0x000fc60006000000 */
[----:B------:R2:W-:Y:S04]  /*ee30*/  STL [R1+0x84], R2 ;  /* 0x0000840201007387 */ /* 0x0005e80000100800 */
.L_x_297:
[----:B------:R0:W-:Y:S01]  /*ee40*/  STL [R1+0x88], R40 ;  /* 0x0000882801007387 */ /* 0x0001e20000100800 */
[----:B------:R-:W-:-:S13]  /*ee50*/  LOP3.LUT P1, RZ, R0, 0xff, RZ, 0xc0, !PT ;  /* 0x000000ff00ff7812 */ /* 0x000fda000782c0ff */
[----:B0-----:R-:W-:Y:S05]  /*ee60*/  @P1 BRA `(.L_x_300) ;  /* 0xffffff2400781947 */ /* 0x001fea000383ffff */
[----:B------:R-:W-:Y:S05]  /*ee70*/  EXIT ;  /* 0x000000000000794d */ /* 0x000fea0003800000 */
.L_x_8:
[----:B------:R-:W2:Y:S01]  /*ee80*/  LDL R22, [R1+0x80] ;  /* 0x0000800001167983 */ /* 0x000ea20000100800 */
[----:B0-----:R-:W-:-:S03]  /*ee90*/  ULDC.64 UR4, c[0x0][0x650] ;  /* 0x0001940000047ab9 */ /* 0x001fc60000000a00 */
[----:B-1----:R-:W3:Y:S01]  /*eea0*/  LDL R23, [R1+0x7c] ;  /* 0x00007c0001177983 */ /* 0x002ee20000100800 */
[----:B------:R-:W-:Y:S01]  /*eeb0*/  PRMT R4, RZ, 0x7610, R4 ;  /* 0x00007610ff047816 */ /* 0x000fe20000000004 */
[----:B------:R-:W-:Y:S02]  /*eec0*/  IMAD.MOV.U32 R5, RZ, RZ, -0x1 ;  /* 0xffffffffff057424 */ /* 0x000fe400078e00ff */
[----:B------:R-:W-:Y:S02]  /*eed0*/  IMAD.MOV.U32 R7, RZ, RZ, -0x1 ;  /* 0xffffffffff077424 */ /* 0x000fe400078e00ff */
[----:B------:R-:W-:Y:S01]  /*eee0*/  IMAD.MOV.U32 R6, RZ, RZ, -0x1 ;  /* 0xffffffffff067424 */ /* 0x000fe200078e00ff */
[----:B--2---:R-:W-:-:S04]  /*eef0*/  ISETP.GE.U32.AND P0, PT, R22, UR4, PT ;  /* 0x0000000416007c0c */ /* 0x004fc8000bf06070 */
[----:B---3--:R-:W-:-:S13]  /*ef00*/  ISETP.GE.U32.AND.EX P0, PT, R23, UR5, PT, P0 ;  /* 0x0000000517007c0c */ /* 0x008fda000bf06100 */
[----:B------:R-:W-:Y:S05]  /*ef10*/  @P0 BRA `(.L_x_301) ;  /* 0x00000004002c0947 */ /* 0x000fea0003800000 */
[----:B------:R-:W0:Y:S01]  /*ef20*/  LDC.64 R14, c[0x0][0x628] ;  /* 0x00018a00ff0e7b82 */ /* 0x000e220000000a00 */
[----:B------:R-:W-:Y:S02]  /*ef30*/  IMAD.MOV.U32 R8, RZ, RZ, R22 ;  /* 0x000000ffff087224 */ /* 0x000fe400078e0016 */
[----:B------:R-:W-:-:S05]  /*ef40*/  IMAD.MOV.U32 R9, RZ, RZ, R23 ;  /* 0x000000ffff097224 */ /* 0x000fca00078e0017 */
[----:B------:R-:W1:Y:S08]  /*ef50*/  LDC R10, c[0x0][0x630] ;  /* 0x00018c00ff0a7b82 */ /* 0x000e700000000800 */
[----:B------:R-:W2:Y:S01]  /*ef60*/  LDC.64 R16, c[0x0][0x620] ;  /* 0x00018800ff107b82 */ /* 0x000ea20000000a00 */
[----:B0-----:R-:W-:-:S04]  /*ef70*/  ISETP.NE.U32.AND P0, PT, R14, RZ, PT ;  /* 0x000000ff0e00720c */ /* 0x001fc80003f05070 */
[----:B------:R-:W-:-:S13]  /*ef80*/  ISETP.NE.AND.EX P0, PT, R15, RZ, PT, P0 ;  /* 0x000000ff0f00720c */ /* 0x000fda0003f05300 */
[----:B-12---:R-:W-:Y:S05]  /*ef90*/  @!P0 BRA `(.L_x_302) ;  /* 0x0000000000288947 */ /* 0x006fea0003800000 */
        /* <DEDUP_REMOVED lines=10> */
.L_x_302:
[----:B------:R-:W0:Y:S01]  /*f040*/  LDC.64 R20, c[0x0][0x640] ;  /* 0x00019000ff147b82 */ /* 0x000e220000000a00 */
[-CC-:B------:R-:W-:Y:S02]  /*f050*/  SHF.R.U64 R14, R8, R10.reuse, R9.reuse ;  /* 0x0000000a080e7219 */ /* 0x180fe40000001209 */
[----:B------:R-:W-:Y:S02]  /*f060*/  SHF.R.U32.HI R4, RZ, R10, R9 ;  /* 0x0000000aff047219 */ /* 0x000fe40000011609 */
[----:B------:R-:W-:-:S03]  /*f070*/  IADD3 R7, P0, RZ, -R14, RZ ;  /* 0x8000000eff077210 */ /* 0x000fc60007f1e0ff */
[----:B------:R-:W1:Y:S02]  /*f080*/  LDC R8, c[0x0][0x618] ;  /* 0x00018600ff087b82 */ /* 0x000e640000000800 */
[----:B------:R-:W-:Y:S02]  /*f090*/  IMAD.X R5, RZ, RZ, ~R4, P0 ;  /* 0x000000ffff057224 */ /* 0x000fe400000e0e04 */
[----:B------:R-:W-:Y:S02]  /*f0a0*/  IMAD.MOV.U32 R4, RZ, RZ, R22 ;  /* 0x000000ffff047224 */ /* 0x000fe400078e0016 */
[-C--:B------:R-:W-:Y:S02]  /*f0b0*/  IMAD R6, R5, R16.reuse, RZ ;  /* 0x0000001005067224 */ /* 0x080fe400078e02ff */
[----:B------:R-:W2:Y:S01]  /*f0c0*/  LDC R18, c[0x0][0x608] ;  /* 0x00018200ff127b82 */ /* 0x000ea20000000800 */
[----:B------:R-:W-:Y:S02]  /*f0d0*/  IMAD.MOV.U32 R5, RZ, RZ, R23 ;  /* 0x000000ffff057224 */ /* 0x000fe400078e0017 */
[----:B------:R-:W-:-:S05]  /*f0e0*/  IMAD.WIDE.U32 R4, R7, R16, R4 ;  /* 0x0000001007047225 */ /* 0x000fca00078e0004 */
[----:B------:R-:W3:Y:S01]  /*f0f0*/  LDC R19, c[0x0][0x658] ;  /* 0x00019600ff137b82 */ /* 0x000ee20000000800 */
[----:B------:R-:W-:Y:S01]  /*f100*/  IMAD R7, R7, R17, R6 ;  /* 0x0000001107077224 */ /* 0x000fe200078e0206 */
[----:B0-----:R-:W-:Y:S01]  /*f110*/  ISETP.NE.U32.AND P0, PT, R20, RZ, PT ;  /* 0x000000ff1400720c */ /* 0x001fe20003f05070 */
[----:B------:R-:W-:Y:S02]  /*f120*/  IMAD.MOV.U32 R6, RZ, RZ, -0x1 ;  /* 0xffffffffff067424 */ /* 0x000fe400078e00ff */
[----:B------:R-:W-:Y:S01]  /*f130*/  IMAD.IADD R5, R5, 0x1, R7 ;  /* 0x0000000105057824 */ /* 0x000fe200078e0207 */
[----:B------:R-:W-:Y:S02]  /*f140*/  ISETP.NE.AND.EX P0, PT, R21, RZ, PT, P0 ;  /* 0x000000ff1500720c */ /* 0x000fe40003f05300 */
[----:B------:R-:W0:Y:S02]  /*f150*/  LDC R17, c[0x0][0x600] ;  /* 0x00018000ff117b82 */ /* 0x000e240000000800 */
[----:B-1----:R-:W-:-:S02]  /*f160*/  SHF.R.U64 R10, R4, R8, R5 ;  /* 0x00000008040a7219 */ /* 0x002fc40000001205 */
[----:B------:R-:W-:-:S04]  /*f170*/  SHF.R.U32.HI R5, RZ, R8, R5 ;  /* 0x00000008ff057219 */ /* 0x000fc80000011605 */
[----:B------:R-:W1:Y:S01]  /*f180*/  LDC R22, c[0x0][0x648] ;  /* 0x00019200ff167b82 */ /* 0x000e620000000800 */
[-CC-:B--2---:R-:W-:Y:S02]  /*f190*/  SHF.R.U64 R15, R10, R18.reuse, R5.reuse ;  /* 0x000000120a0f7219 */ /* 0x184fe40000001205 */
[----:B------:R-:W-:Y:S01]  /*f1a0*/  SHF.R.U32.HI R4, RZ, R18, R5 ;  /* 0x00000012ff047219 */ /* 0x000fe20000011605 */
[----:B------:R-:W-:-:S04]  /*f1b0*/  IMAD.MOV.U32 R18, RZ, RZ, 0x1 ;  /* 0x00000001ff127424 */ /* 0x000fc800078e00ff */
[----:B------:R-:W2:Y:S01]  /*f1c0*/  LDC R23, c[0x0][0x638] ;  /* 0x00018e00ff177b82 */ /* 0x000ea20000000800 */
[-CC-:B---3--:R-:W-:Y:S02]  /*f1d0*/  SHF.R.U64 R16, R15, R19.reuse, R4.reuse ;  /* 0x000000130f107219 */ /* 0x188fe40000001204 */
[-C--:B------:R-:W-:Y:S02]  /*f1e0*/  SHF.L.U32 R6, R6, R19.reuse, RZ ;  /* 0x0000001306067219 */ /* 0x080fe400000006ff */
[----:B------:R-:W-:Y:S01]  /*f1f0*/  SHF.R.U32.HI R5, RZ, R19, R4 ;  /* 0x00000013ff057219 */ /* 0x000fe20000011604 */
[----:B------:R-:W-:Y:S01]  /*f200*/  IMAD.MOV.U32 R4, RZ, RZ, R16 ;  /* 0x000000ffff047224 */ /* 0x000fe200078e0010 */
[----:B------:R-:W-:Y:S01]  /*f210*/  LOP3.LUT R24, RZ, R6, RZ, 0x33, !PT ;  /* 0x00000006ff187212 */ /* 0x000fe200078e33ff */
[----:B------:R-:W3:Y:S01]  /*f220*/  LDC R25, c[0x0][0x610] ;  /* 0x00018400ff197b82 */ /* 0x000ee20000000800 */
[----:B------:R-:W-:Y:S05]  /*f230*/  @!P0 BRA `(.L_x_303) ;  /* 0x0000000000288947 */ /* 0x000fea0003800000 */
        /* <DEDUP_REMOVED lines=10> */
.L_x_303:
[----:B-1----:R-:W-:Y:S01]  /*f2e0*/  SHF.R.U64 R4, R4, R22, R5 ;  /* 0x0000001604047219 */ /* 0x002fe20000001205 */
[----:B0-----:R-:W-:Y:S01]  /*f2f0*/  VIADD R7, R17, 0xffffffff ;  /* 0xffffffff11077836 */ /* 0x001fe20000000000 */
[----:B------:R-:W-:Y:S01]  /*f300*/  SHF.L.U32 R18, R18, R19, RZ ;  /* 0x0000001312127219 */ /* 0x000fe200000006ff */
[----:B------:R-:W-:Y:S01]  /*f310*/  @P4 IMAD R0, R11, R12, R2 ;  /* 0x0000000c0b004224 */ /* 0x000fe200078e0202 */
[----:B------:R-:W-:Y:S01]  /*f320*/  LOP3.LUT R3, R15, R24, RZ, 0xc0, !PT ;  /* 0x000000180f037212 */ /* 0x000fe200078ec0ff */
[----:B------:R-:W-:Y:S01]  /*f330*/  IMAD.MOV R5, RZ, RZ, -R4 ;  /* 0x000000ffff057224 */ /* 0x000fe200078e0a04 */
[----:B------:R-:W-:Y:S01]  /*f340*/  LOP3.LUT R7, R10, R7, RZ, 0xc0, !PT ;  /* 0x000000070a077212 */ /* 0x000fe200078ec0ff */
[----:B------:R-:W-:Y:S02]  /*f350*/  IMAD.MOV.U32 R6, RZ, RZ, R14 ;  /* 0x000000ffff067224 */ /* 0x000fe400078e000e */
[----:B------:R-:W-:Y:S02]  /*f360*/  IMAD R3, R18, R4, R3 ;  /* 0x0000000412037224 */ /* 0x000fe400078e0203 */
[----:B--2---:R-:W-:-:S02]  /*f370*/  IMAD R2, R5, R23, R16 ;  /* 0x0000001705027224 */ /* 0x004fc400078e0210 */
[----:B---3--:R-:W-:Y:S02]  /*f380*/  IMAD R0, R3, R25, R0 ;  /* 0x0000001903007224 */ /* 0x008fe400078e0200 */
[----:B------:R-:W-:Y:S02]  /*f390*/  IMAD R5, R2, R17, R7 ;  /* 0x0000001102057224 */ /* 0x000fe400078e0207 */
[----:B------:R-:W-:-:S03]  /*f3a0*/  IMAD.MOV.U32 R4, RZ, RZ, 0x1 ;  /* 0x00000001ff047424 */ /* 0x000fc600078e00ff */
[----:B------:R-:W-:Y:S02]  /*f3b0*/  SEL R7, R5, R0, !P4 ;  /* 0x0000000005077207 */ /* 0x000fe40006000000 */
[----:B------:R-:W-:-:S07]  /*f3c0*/  SEL R5, R0, R5, !P4 ;  /* 0x0000000500057207 */ /* 0x000fce0006000000 */
.L_x_301:
[----:B------:R-:W-:-:S08]  /*f3d0*/  NOP ;  /* 0x0000000000007918 */ /* 0x000fd00000000000 */
[----:B------:R-:W0:-:S00]  /*f3e0*/  USETMAXREG.DEALLOC.CTAPOOL 0x28 ;  /* 0x00000028000079c8 */ /* 0x000e0000080e0500 */
[----:B------:R-:W-:-:S13]  /*f3f0*/  ISETP.NE.AND P0, PT, RZ, UR8, PT ;  /* 0x00000008ff007c0c */ /* 0x000fda000bf05270 */
[----:B------:R-:W-:Y:S05]  /*f400*/  @P0 EXIT ;  /* 0x000000000000094d */ /* 0x000fea0003800000 */
[----:B0-----:R-:W-:Y:S01]  /*f410*/  LOP3.LUT P0, RZ, R4, 0xff, RZ, 0xc0, !PT ;  /* 0x000000ff04ff7812 */ /* 0x001fe2000780c0ff */
[----:B------:R-:W-:Y:S02]  /*f420*/  IMAD.MOV.U32 R0, RZ, RZ, 0x1 ;  /* 0x00000001ff007424 */ /* 0x000fe400078e00ff */
[----:B------:R-:W-:-:S10]  /*f430*/  IMAD.MOV.U32 R9, RZ, RZ, RZ ;  /* 0x000000ffff097224 */ /* 0x000fd400078e00ff */
[----:B------:R-:W-:Y:S05]  /*f440*/  @!P0 BRA `(.L_x_304) ;  /* 0x0000000c005c8947 */ /* 0x000fea0003800000 */
[----:B------:R-:W0:Y:S01]  /*f450*/  S2UR UR12, SR_CgaCtaId ;  /* 0x00000000000c79c3 */ /* 0x000e220000008800 */
[----:B------:R-:W-:Y:S01]  /*f460*/  ULDC UR4, c[0x0][0x28c] ;  /* 0x0000a30000047ab9 */ /* 0x000fe20000000800 */
[----:B------:R-:W-:Y:S01]  /*f470*/  ULDC UR6, c[0x0][0x658] ;  /* 0x0001960000067ab9 */ /* 0x000fe20000000800 */
[----:B------:R-:W-:Y:S01]  /*f480*/  UIADD3 UR10, UR4, 0x1f, URZ ;  /* 0x0000001f040a7890 */ /* 0x000fe2000fffe03f */
[----:B------:R-:W-:Y:S01]  /*f490*/  BSSY B0, `(.L_x_304) ;  /* 0x00000d2000007945 */ /* 0x000fe20003800000 */
[----:B------:R-:W-:Y:S01]  /*f4a0*/  UMOV UR7, 0xffffffff ;  /* 0xffffffff00077882 */ /* 0x000fe20000000000 */
[----:B------:R-:W-:Y:S01]  /*f4b0*/  ULDC UR5, c[0x0][0x600] ;  /* 0x0001800000057ab9 */ /* 0x000fe20000000800 */
[----:B------:R-:W-:Y:S01]  /*f4c0*/  UMOV UR9, 0x1 ;  /* 0x0000000100097882 */ /* 0x000fe20000000000 */
[----:B------:R-:W-:Y:S01]  /*f4d0*/  USHF.L.U32 UR7, UR7, UR6, URZ ;  /* 0x0000000607077299 */ /* 0x000fe2000800063f */
[----:B------:R-:W-:Y:S01]  /*f4e0*/  IMAD.MOV.U32 R11, RZ, RZ, 0x1 ;  /* 0x00000001ff0b7424 */ /* 0x000fe200078e00ff */
[----:B------:R-:W-:Y:S01]  /*f4f0*/  UIADD3 UR4, UR5, -0x1, URZ ;  /* 0xffffffff05047890 */ /* 0x000fe2000fffe03f */
[----:B------:R-:W-:Y:S01]  /*f500*/  IMAD.MOV.U32 R0, RZ, RZ, 0x1 ;  /* 0x00000001ff007424 */ /* 0x000fe200078e00ff */
[----:B------:R-:W-:Y:S01]  /*f510*/  USHF.R.S32.HI UR11, URZ, 0x1f, UR10 ;  /* 0x0000001f3f0b7899 */ /* 0x000fe2000801140a */
[----:B------:R-:W-:Y:S01]  /*f520*/  IMAD.MOV.U32 R9, RZ, RZ, RZ ;  /* 0x000000ffff097224 */ /* 0x000fe200078e00ff */
[----:B------:R-:W-:Y:S01]  /*f530*/  ULDC UR8, c[0x0][0xc] ;  /* 0x0000030000087ab9 */ /* 0x000fe20000000800 */
[----:B------:R-:W-:-:S02]  /*f540*/  USHF.L.U32 UR5, UR9, UR6, URZ ;  /* 0x0000000609057299 */ /* 0x000fc4000800063f */
[----:B------:R-:W-:Y:S01]  /*f550*/  ULEA.HI UR11, UR11, UR10, URZ, 0x5 ;  /* 0x0000000a0b0b7291 */ /* 0x000fe2000f8f283f */
[----:B------:R-:W-:Y:S01]  /*f560*/  ULDC UR9, c[0x0][0x10] ;  /* 0x0000040000097ab9 */ /* 0x000fe20000000800 */
[----:B------:R-:W-:Y:S02]  /*f570*/  ULOP3.LUT UR6, URZ, UR7, URZ, 0x33, !UPT ;  /* 0x000000073f067292 */ /* 0x000fe4000f8e333f */
[----:B------:R-:W-:Y:S01]  /*f580*/  UIMAD.WIDE.U32 UR8, UR8, UR9, URZ ;  /* 0x00000009080872a5 */ /* 0x000fe2000f8e003f */
[----:B------:R-:W-:Y:S01]  /*f590*/  ULDC UR7, c[0x0][0x14] ;  /* 0x0000050000077ab9 */ /* 0x000fe20000000800 */
[----:B------:R-:W-:Y:S01]  /*f5a0*/  USHF.R.S32.HI UR20, URZ, 0x5, UR11 ;  /* 0x000000053f147899 */ /* 0x000fe2000801140b */
[----:B0-----:R-:W-:Y:S01]  /*f5b0*/  IMAD.U32 R8, RZ, RZ, UR12 ;  /* 0x0000000cff087e24 */ /* 0x001fe2000f8e00ff */
[----:B------:R-:W-:Y:S02]  /*f5c0*/  UIMAD.WIDE.U32 UR24, UR8, UR7, URZ ;  /* 0x00000007081872a5 */ /* 0x000fe4000f8e003f */
[----:B------:R-:W-:-:S02]  /*f5d0*/  UIMAD UR18, UR9, UR7, URZ ;  /* 0x00000007091272a4 */ /* 0x000fc4000f8e023f */
[----:B------:R-:W-:Y:S02]  /*f5e0*/  ULOP3.LUT UR23, UR13, 0x2, URZ, 0xfc, !UPT ;  /* 0x000000020d177892 */ /* 0x000fe4000f8efc3f */
[----:B------:R-:W-:Y:S02]  /*f5f0*/  UIADD3 UR18, UR25, UR18, URZ ;  /* 0x0000001219127290 */ /* 0x000fe4000fffe03f */
[----:B------:R-:W-:Y:S01]  /*f600*/  UIADD3 UR28, UR20, 0x1, URZ ;  /* 0x00000001141c7890 */ /* 0x000fe2000fffe03f */
[----:B------:R-:W-:-:S11]  /*f610*/  ULDC.64 UR26, c[0x0][0x198] ;  /* 0x00006600001a7ab9 */ /* 0x000fd60000000a00 */
.L_x_315:
[----:B------:R-:W-:-:S03]  /*f620*/  UMOV UR7, 0xffffffff ;  /* 0xffffffff00077882 */ /* 0x000fc60000000000 */
[----:B------:R-:W-:Y:S05]  /*f630*/  BRA.DIV UR7, `(.L_x_305) ;  /* 0x0000001607d47947 */ /* 0x000fea000b800000 */
[----:B------:R-:W-:-:S13]  /*f640*/  ELECT P0, URZ, PT ;  /* 0x00000000003f782f */ /* 0x000fda0003800000 */
.L_x_340:
[----:B------:R-:W0:Y:S01]  /*f650*/  LDC R2, c[0x0][0x28c] ;  /* 0x0000a300ff027b82 */ /* 0x000e220000000800 */
[----:B------:R-:W-:Y:S01]  /*f660*/  BSSY B1, `(.L_x_306) ;  /* 0x000003c000017945 */ /* 0x000fe20003800000 */
[----:B0-----:R-:W-:-:S13]  /*f670*/  ISETP.LT.OR P0, PT, R2, 0x1, !P0 ;  /* 0x000000010200780c */ /* 0x001fda0004701670 */
[----:B------:R-:W-:Y:S05]  /*f680*/  @P0 BRA `(.L_x_307) ;  /* 0x0000000000e40947 */ /* 0x000fea0003800000 */
[----:B------:R-:W-:Y:S02]  /*f690*/  IMAD R5, R5, 0x8, R8 ;  /* 0x0000000805057824 */ /* 0x000fe400078e0208 */
[----:B------:R-:W-:Y:S02]  /*f6a0*/  IMAD.SHL.U32 R7, R7, 0x80, RZ ;  /* 0x0000008007077824 */ /* 0x000fe400078e00ff */
[----:B------:R-:W-:Y:S02]  /*f6b0*/  IMAD.MOV.U32 R14, RZ, RZ, RZ ;  /* 0x000000ffff0e7224 */ /* 0x000fe400078e00ff */
[----:B------:R-:W-:Y:S02]  /*f6c0*/  IMAD.U32 R15, RZ, RZ, UR28 ;  /* 0x0000001cff0f7e24 */ /* 0x000fe4000f8e00ff */
[----:B------:R-:W-:Y:S02]  /*f6d0*/  IMAD.MOV.U32 R2, RZ, RZ, R0 ;  /* 0x000000ffff027224 */ /* 0x000fe400078e0000 */
[----:B------:R-:W-:-:S02]  /*f6e0*/  IMAD.MOV.U32 R3, RZ, RZ, R9 ;  /* 0x000000ffff037224 */ /* 0x000fc400078e0009 */
[----:B------:R-:W-:-:S07]  /*f6f0*/  IMAD.SHL.U32 R10, R5, 0x20, RZ ;  /* 0x00000020050a7824 */ /* 0x000fce00078e00ff */
.L_x_310:
[----:B------:R-:W0:Y:S01]  /*f700*/  S2UR UR7, SR_CgaCtaId ;  /* 0x00000000000779c3 */ /* 0x000e220000008800 */
[----:B------:R-:W1:Y:S01]  /*f710*/  S2R R16, SR_TID.X ;  /* 0x0000000000107919 */ /* 0x000e620000002100 */
[----:B------:R-:W-:Y:S02]  /*f720*/  MOV R5, 0x400 ;  /* 0x0000040000057802 */ /* 0x000fe40000000f00 */
[----:B------:R-:W-:Y:S01]  /*f730*/  SHF.L.U32 R4, R2, 0x1f, RZ ;  /* 0x0000001f02047819 */ /* 0x000fe200000006ff */
[----:B0-----:R-:W-:-:S05]  /*f740*/  IMAD.U32 R8, RZ, RZ, UR7 ;  /* 0x00000007ff087e24 */ /* 0x001fca000f8e00ff */
[----:B------:R-:W-:Y:S02]  /*f750*/  LEA R12, R8, R5, 0x18 ;  /* 0x00000005080c7211 */ /* 0x000fe400078ec0ff */
[----:B-1----:R-:W-:-:S03]  /*f760*/  LOP3.LUT P1, RZ, R16, 0x7f, RZ, 0xc0, !PT ;  /* 0x0000007f10ff7812 */ /* 0x002fc6000782c0ff */
[----:B------:R-:W-:-:S04]  /*f770*/  IMAD R13, R3, 0x8, R12 ;  /* 0x00000008030d7824 */ /* 0x000fc800078e020c */
[----:B------:R-:W0:Y:S06]  /*f780*/  SYNCS.PHASECHK.TRANS64.TRYWAIT P0, [R13+URZ+0x90], R4 ;  /* 0x000090040d0075a7 */ /* 0x000e2c000800017f */
[----:B------:R-:W1:Y:S01]  /*f790*/  @!P1 LDC R5, c[0x0][0x500] ;  /* 0x00014000ff059b82 */ /* 0x000e620000000800 */
[----:B0-----:R-:W-:Y:S05]  /*f7a0*/  @!P0 BRA `(.L_x_308) ;  /* 0x0000001400988947 */ /* 0x001fea0003800000 */
.L_x_341:
[----:B------:R-:W-:Y:S01]  /*f7b0*/  UPRMT UR7, UR23, 0x9910, URZ ;  /* 0x0000991017077896 */ /* 0x000fe2000800003f */
[----:B-1----:R1:W-:Y:S03]  /*f7c0*/  @!P1 SYNCS.ARRIVE.TRANS64 RZ, [R13+URZ], R5 ;  /* 0x000000050dff99a7 */ /* 0x0023e6000800003f */
[----:B------:R-:W-:-:S06]  /*f7d0*/  UISETP.NE.AND UP0, UPT, UR7, 0x2, UPT ;  /* 0x000000020700788c */ /* 0x000fcc000bf05270 */
[----:B------:R-:W-:-:S13]  /*f7e0*/  PLOP3.LUT P0, PT, PT, PT, UP0, 0x80, 0x0 ;  /* 0x000000000000781c */ /* 0x000fda0003f0f008 */
[----:B-1----:R-:W-:Y:S05]  /*f7f0*/  @P0 BRA `(.L_x_309) ;  /* 0x0000000000040947 */ /* 0x002fea0003800000 */
[----:B------:R-:W-:Y:S01]  /*f800*/  BPT.TRAP 0x1 ;  /* 0x000000040000795c */ /* 0x000fe20000300000 */
.L_x_309:
[----:B0-----:R-:W-:Y:S01]  /*f810*/  IMAD R4, R3, 0x8, R8 ;  /* 0x0000000803047824 */ /* 0x001fe200078e0208 */
[----:B------:R-:W-:Y:S01]  /*f820*/  R2UR UR9, R13 ;  /* 0x000000000d0972ca */ /* 0x000fe200000e0000 */
[----:B------:R-:W-:Y:S01]  /*f830*/  VIADD R15, R15, 0xffffffff ;  /* 0xffffffff0f0f7836 */ /* 0x000fe20000000000 */
[----:B------:R-:W-:Y:S01]  /*f840*/  UIADD3 UR14, UP0, UR26, 0xf0, URZ ;  /* 0x000000f01a0e7890 */ /* 0x000fe2000ff1e03f */
[--C-:B------:R-:W-:Y:S01]  /*f850*/  IMAD.U32 R4, R4, 0x400, R12.reuse ;  /* 0x0000040004047824 */ /* 0x100fe200078e000c */
[----:B------:R-:W-:Y:S01]  /*f860*/  R2UR UR11, R10 ;  /* 0x000000000a0b72ca */ /* 0x000fe200000e0000 */
[C---:B------:R-:W-:Y:S01]  /*f870*/  IMAD R12, R3.reuse, 0x1000, R12 ;  /* 0x00001000030c7824 */ /* 0x040fe200078e020c */
[----:B------:R-:W-:Y:S01]  /*f880*/  R2UR UR10, R14 ;  /* 0x000000000e0a72ca */ /* 0x000fe200000e0000 */
[----:B------:R-:W-:Y:S01]  /*f890*/  UIADD3 UR30, UP1, UR26, 0x1f0, URZ ;  /* 0x000001f01a1e7890 */ /* 0x000fe2000ff3e03f */
[----:B------:R-:W-:Y:S01]  /*f8a0*/  R2UR UR7, R4 ;  /* 0x00000000040772ca */ /* 0x000fe200000e0000 */
[----:B------:R-:W-:Y:S01]  /*f8b0*/  UIADD3.X UR15, URZ, UR27, URZ, UP0, !UPT ;  /* 0x0000001b3f0f7290 */ /* 0x000fe200087fe43f */
[----:B------:R-:W-:Y:S01]  /*f8c0*/  R2UR UR8, R12 ;  /* 0x000000000c0872ca */ /* 0x000fe200000e0000 */
[----:B------:R-:W-:Y:S01]  /*f8d0*/  VIADD R3, R3, 0x1 ;  /* 0x0000000103037836 */ /* 0x000fe20000000000 */
[----:B------:R-:W-:Y:S01]  /*f8e0*/  R2UR UR12, R6 ;  /* 0x00000000060c72ca */ /* 0x000fe200000e0000 */
[----:B------:R-:W-:Y:S01]  /*f8f0*/  UIADD3.X UR31, URZ, UR27, URZ, UP1, !UPT ;  /* 0x0000001b3f1f7290 */ /* 0x000fe20008ffe43f */
[----:B------:R-:W-:Y:S01]  /*f900*/  R2UR UR21, R7 ;  /* 0x00000000071572ca */ /* 0x000fe200000e0000 */
[----:B------:R-:W-:Y:S01]  /*f910*/  UMOV UR22, 0xff0000 ;  /* 0x00ff000000167882 */ /* 0x000fe20000000000 */
[----:B------:R-:W-:Y:S01]  /*f920*/  ISETP.GT.AND P1, PT, R15, 0x1, PT ;  /* 0x000000010f00780c */ /* 0x000fe20003f24270 */
[----:B------:R-:W-:Y:S01]  /*f930*/  UMOV UR16, 0x0 ;  /* 0x0000000000107882 */ /* 0x000fe20000000000 */
[----:B------:R-:W-:Y:S01]  /*f940*/  UMOV UR17, 0x10000000 ;  /* 0x1000000000117882 */ /* 0x000fe20000000000 */
[----:B------:R-:W-:Y:S01]  /*f950*/  ISETP.NE.AND P0, PT, R3, 0x12, PT ;  /* 0x000000120300780c */ /* 0x000fe20003f05270 */
[----:B------:R-:W-:Y:S01]  /*f960*/  VIADD R14, R14, 0x20 ;  /* 0x000000200e0e7836 */ /* 0x000fe20000000000 */
[----:B------:R-:W-:-:S02]  /*f970*/  UIADD3 UR7, UR7, 0x200, URZ ;  /* 0x0000020007077890 */ /* 0x000fc4000fffe03f */
[----:B------:R-:W-:Y:S01]  /*f980*/  UIADD3 UR19, UR8, 0x24200, URZ ;  /* 0x0002420008137890 */ /* 0x000fe2000fffe03f */
[----:B------:R-:W-:Y:S02]  /*f990*/  SEL R5, RZ, 0x1, P0 ;  /* 0x00000001ff057807 */ /* 0x000fe40000000000 */
[----:B------:R-:W-:Y:S02]  /*f9a0*/  SEL R3, R3, RZ, P0 ;  /* 0x000000ff03037207 */ /* 0x000fe40000000000 */
[----:B------:R-:W-:Y:S01]  /*f9b0*/  UMOV UR8, UR7 ;  /* 0x0000000700087c82 */ /* 0x000fe20008000000 */
[----:B------:R-:W-:Y:S01]  /*f9c0*/  LOP3.LUT R2, R2, R5, RZ, 0x3c, !PT ;  /* 0x0000000502027212 */ /* 0x000fe200078e3cff */
[----:B------:R0:W-:Y:S02]  /*f9d0*/  UTMALDG.3D.MULTICAST [UR8], [UR14], UR22, desc[UR16] ;  /* 0x000010080e0073b4 */ /* 0x0001e40008011816 */
[----:B0-----:R-:W-:Y:S01]  /*f9e0*/  UMOV UR8, UR19 ;  /* 0x0000001300087c82 */ /* 0x001fe20008000000 */
[----:B------:R-:W-:-:S02]  /*f9f0*/  UMOV UR11, UR21 ;  /* 0x00000015000b7c82 */ /* 0x000fc40008000000 */
[----:B------:R0:W-:Y:S02]  /*fa00*/  UTMALDG.3D [UR8], [UR30], desc[UR16] ;  /* 0x000010081e0075b4 */ /* 0x0001e40008011000 */
[----:B0-----:R-:W-:Y:S05]  /*fa10*/  @P1 BRA `(.L_x_310) ;  /* 0xfffffffc00381947 */ /* 0x001fea000383ffff */
.L_x_307:
[----:B------:R-:W-:Y:S05]  /*fa20*/  BSYNC B1 ;  /* 0x0000000000017941 */ /* 0x000fea0003800000 */
.L_x_306:
[----:B------:R-:W2:Y:S01]  /*fa30*/  LDL.LU R17, [R1+0x7c] ;  /* 0x00007c0001117983 */ /* 0x000ea20000300800 */
[----:B------:R-:W-:Y:S01]  /*fa40*/  LOP3.LUT P1, RZ, R11, 0xff, RZ, 0xc0, !PT ;  /* 0x000000ff0bff7812 */ /* 0x000fe2000782c0ff */
[----:B------:R-:W-:Y:S01]  /*fa50*/  VIADD R4, R9, UR20 ;  /* 0x0000001409047c36 */ /* 0x000fe20008000000 */
[----:B------:R-:W-:Y:S01]  /*fa60*/  ULDC.64 UR8, c[0x0][0x650] ;  /* 0x0001940000087ab9 */ /* 0x000fe20000000a00 */
[----:B------:R-:W3:Y:S01]  /*fa70*/  LDL.LU R16, [R1+0x80] ;  /* 0x0000800001107983 */ /* 0x000ee20000300800 */
[----:B------:R-:W-:Y:S01]  /*fa80*/  IMAD.U32 R6, RZ, RZ, UR20 ;  /* 0x00000014ff067e24 */ /* 0x000fe2000f8e00ff */
[----:B------:R-:W-:Y:S01]  /*fa90*/  UISETP.GE.U32.AND UP0, UPT, UR20, 0x12, UPT ;  /* 0x000000121400788c */ /* 0x000fe2000bf06070 */
[----:B------:R-:W-:Y:S01]  /*faa0*/  ISETP.GT.U32.AND P0, PT, R4, 0x11, PT ;  /* 0x000000110400780c */ /* 0x000fe20003f04070 */
[----:B------:R-:W-:Y:S01]  /*fab0*/  BSSY B1, `(.L_x_311) ;  /* 0x000006d000017945 */ /* 0x000fe20003800000 */
[----:B------:R-:W-:Y:S01]  /*fac0*/  IMAD.MOV.U32 R7, RZ, RZ, -0x1 ;  /* 0xffffffffff077424 */ /* 0x000fe200078e00ff */
[----:B------:R-:W-:-:S02]  /*fad0*/  PRMT R11, RZ, 0x7610, R11 ;  /* 0x00007610ff0b7816 */ /* 0x000fc4000000000b */
[----:B------:R-:W-:Y:S01]  /*fae0*/  ISETP.LT.U32.AND P0, PT, R6, 0x12, P0 ;  /* 0x000000120600780c */ /* 0x000fe20000701070 */
[----:B------:R-:W-:Y:S01]  /*faf0*/  IMAD.MOV.U32 R6, RZ, RZ, -0x1 ;  /* 0xffffffffff067424 */ /* 0x000fe200078e00ff */
[----:B------:R-:W0:Y:S01]  /*fb00*/  @P1 S2R R8, SR_CgaCtaId ;  /* 0x0000000000081919 */ /* 0x000e220000008800 */
[----:B------:R-:W-:Y:S02]  /*fb10*/  @P1 MOV R3, 0x400 ;  /* 0x0000040000031802 */ /* 0x000fe40000000f00 */
[----:B------:R-:W-:Y:S02]  /*fb20*/  PLOP3.LUT P2, PT, PT, PT, UP0, 0x80, 0x0 ;  /* 0x000000000000781c */ /* 0x000fe40003f4f008 */
[----:B0-----:R-:W-:Y:S01]  /*fb30*/  @P1 LEA R5, R8, R3, 0x18 ;  /* 0x0000000308051211 */ /* 0x001fe200078ec0ff */
[----:B------:R-:W-:-:S03]  /*fb40*/  IMAD.WIDE.U32 R2, R4, 0x38e38e39, RZ ;  /* 0x38e38e3904027825 */ /* 0x000fc600078e00ff */
[----:B------:R0:W-:Y:S01]  /*fb50*/  @P1 SYNCS.ARRIVE.TRANS64.A1T0 RZ, [R5+URZ+0x138], RZ ;  /* 0x000138ff05ff19a7 */ /* 0x0001e2000810003f */
[----:B------:R-:W-:Y:S02]  /*fb60*/  PRMT R2, RZ, 0x7610, R2 ;  /* 0x00007610ff027816 */ /* 0x000fe40000000002 */
[----:B0-----:R-:W-:Y:S02]  /*fb70*/  SHF.R.U32.HI R5, RZ, 0x2, R3 ;  /* 0x00000002ff057819 */ /* 0x001fe40000011603 */
[----:B------:R-:W-:-:S03]  /*fb80*/  SEL R3, RZ, 0x1, !P0 ;  /* 0x00000001ff037807 */ /* 0x000fc60004000000 */
[----:B------:R-:W-:Y:S01]  /*fb90*/  IMAD R9, R5, -0x12, R4 ;  /* 0xffffffee05097824 */ /* 0x000fe200078e0204 */
[----:B------:R-:W-:-:S04]  /*fba0*/  LOP3.LUT R0, R0, R3, RZ, 0x3c, !PT ;  /* 0x0000000300007212 */ /* 0x000fc800078e3cff */
[----:B------:R-:W-:Y:S01]  /*fbb0*/  @P2 LOP3.LUT R0, R0, 0x1, R5, 0x78, !PT ;  /* 0x0000000100002812 */ /* 0x000fe200078e7805 */
[----:B------:R-:W-:Y:S01]  /*fbc0*/  IMAD.MOV.U32 R5, RZ, RZ, -0x1 ;  /* 0xffffffffff057424 */ /* 0x000fe200078e00ff */
[----:B---3--:R-:W-:-:S04]  /*fbd0*/  IADD3 R16, P1, R16, UR24, RZ ;  /* 0x0000001810107c10 */ /* 0x008fc8000ff3e0ff */
[----:B--2---:R-:W-:Y:S01]  /*fbe0*/  IADD3.X R17, R17, UR18, RZ, P1, !PT ;  /* 0x0000001211117c10 */ /* 0x004fe20008ffe4ff */
[----:B------:R0:W-:Y:S01]  /*fbf0*/  STL [R1+0x80], R16 ;  /* 0x0000801001007387 */ /* 0x0001e20000100800 */
[----:B------:R-:W-:-:S03]  /*fc00*/  ISETP.GE.U32.AND P0, PT, R16, UR8, PT ;  /* 0x0000000810007c0c */ /* 0x000fc6000bf06070 */
[----:B------:R0:W-:Y:S01]  /*fc10*/  STL [R1+0x7c], R17 ;  /* 0x00007c1101007387 */ /* 0x0001e20000100800 */
[----:B------:R-:W-:-:S13]  /*fc20*/  ISETP.GE.U32.AND.EX P0, PT, R17, UR9, PT, P0 ;  /* 0x0000000911007c0c */ /* 0x000fda000bf06100 */
[----:B0-----:R-:W-:Y:S05]  /*fc30*/  @P0 BRA `(.L_x_312) ;  /* 0x0000000400500947 */ /* 0x001fea0003800000 */
[----:B------:R-:W-:Y:S01]  /*fc40*/  ULDC.64 UR8, c[0x0][0x628] ;  /* 0x00018a0000087ab9 */ /* 0x000fe20000000a00 */
[----:B------:R-:W0:Y:S01]  /*fc50*/  S2R R12, SR_CTAID.X ;  /* 0x00000000000c7919 */ /* 0x000e220000002500 */
[----:B------:R-:W-:Y:S01]  /*fc60*/  ISETP.NE.U32.AND P0, PT, RZ, UR8, PT ;  /* 0x00000008ff007c0c */ /* 0x000fe2000bf05070 */
[----:B------:R-:W-:Y:S01]  /*fc70*/  ULDC UR10, c[0x0][0x630] ;  /* 0x00018c00000a7ab9 */ /* 0x000fe20000000800 */
[----:B------:R-:W-:Y:S01]  /*fc80*/  IMAD.MOV.U32 R2, RZ, RZ, R16 ;  /* 0x000000ffff027224 */ /* 0x000fe200078e0010 */
[----:B------:R-:W1:Y:S01]  /*fc90*/  S2R R10, SR_CTAID.Y ;  /* 0x00000000000a7919 */ /* 0x000e620000002600 */
[----:B------:R-:W-:Y:S01]  /*fca0*/  ISETP.NE.AND.EX P0, PT, RZ, UR9, PT, P0 ;  /* 0x00000009ff007c0c */ /* 0x000fe2000bf05300 */
[----:B------:R-:W-:-:S12]  /*fcb0*/  IMAD.MOV.U32 R3, RZ, RZ, R17 ;  /* 0x000000ffff037224 */ /* 0x000fd800078e0011 */
[----:B------:R-:W-:Y:S05]  /*fcc0*/  @!P0 BRA `(.L_x_313) ;  /* 0x0000000000288947 */ /* 0x000fea0003800000 */
[----:B------:R-:W-:Y:S02]  /*fcd0*/  ULDC UR7, c[0x0][0x634] ;  /* 0x00018d0000077ab9 */ /* 0x000fe40000000800 */
[----:B------:R-:W-:-:S05]  /*fce0*/  IADD3 R7, P0, R16, UR7, RZ ;  /* 0x0000000710077c10 */ /* 0x000fca000ff1e0ff */
[----:B------:R-:W-:-:S04]  /*fcf0*/  IMAD.X R13, RZ, RZ, R17, P0 ;  /* 0x000000ffff0d7224 */ /* 0x000fc800000e0611 */
[----:B------:R-:W-:-:S04]  /*fd00*/  IMAD.WIDE.U32 R4, R13, UR8, RZ ;  /* 0x000000080d047c25 */ /* 0x000fc8000f8e00ff */
[----:B------:R-:W-:-:S04]  /*fd10*/  IMAD.WIDE.U32 R4, P0, R7, UR9, R4 ;  /* 0x0000000907047c25 */ /* 0x000fc8000f800004 */
[----:B------:R-:W-:-:S04]  /*fd20*/  IMAD.WIDE.U32 R6, R7, UR8, RZ ;  /* 0x0000000807067c25 */ /* 0x000fc8000f8e00ff */
[----:B------:R-:W-:Y:S01]  /*fd30*/  IMAD.X R3, RZ, RZ, RZ, P0 ;  /* 0x000000ffff037224 */ /* 0x000fe200000e06ff */
[----:B------:R-:W-:Y:S01]  /*fd40*/  IADD3 RZ, P0, R7, R4, RZ ;  /* 0x0000000407ff7210 */ /* 0x000fe20007f1e0ff */
[----:B------:R-:W-:-:S04]  /*fd50*/  IMAD.MOV.U32 R2, RZ, RZ, R5 ;  /* 0x000000ffff027224 */ /* 0x000fc800078e0005 */
[----:B------:R-:W-:-:S08]  /*fd60*/  IMAD.WIDE.U32.X R2, R13, UR9, R2, P0 ;  /* 0x000000090d027c25 */ /* 0x000fd000080e0402 */
.L_x_313:
[--C-:B------:R-:W-:Y:S01]  /*fd70*/  SHF.R.U64 R6, R2, UR10, R3.reuse ;  /* 0x0000000a02067c19 */ /* 0x100fe20008001203 */
[----:B------:R-:W-:Y:S01]  /*fd80*/  ULDC.64 UR8, c[0x0][0x620] ;  /* 0x0001880000087ab9 */ /* 0x000fe20000000a00 */
[----:B------:R-:W-:Y:S01]  /*fd90*/  SHF.R.U32.HI R2, RZ, UR10, R3 ;  /* 0x0000000aff027c19 */ /* 0x000fe20008011603 */
[----:B------:R-:W-:Y:S01]  /*fda0*/  IMAD.MOV.U32 R3, RZ, RZ, R17 ;  /* 0x000000ffff037224 */ /* 0x000fe200078e0011 */
[----:B------:R-:W-:Y:S01]  /*fdb0*/  IADD3 R5, P0, RZ, -R6, RZ ;  /* 0x80000006ff057210 */ /* 0x000fe20007f1e0ff */
[----:B------:R-:W-:Y:S01]  /*fdc0*/  ULDC UR7, c[0x0][0x150] ;  /* 0x0000540000077ab9 */ /* 0x000fe20000000800 */
[----:B0-----:R-:W-:Y:S01]  /*fdd0*/  I2FP.F32.U32 R7, R12 ;  /* 0x0000000c00077245 */ /* 0x001fe20000201000 */
[----:B------:R-:W0:Y:S01]  /*fde0*/  LDC R19, c[0x0][0x144] ;  /* 0x00005100ff137b82 */ /* 0x000e220000000800 */
[----:B------:R-:W-:Y:S01]  /*fdf0*/  ULDC.64 UR10, c[0x0][0x640] ;  /* 0x00019000000a7ab9 */ /* 0x000fe20000000a00 */
[----:B------:R-:W-:Y:S01]  /*fe00*/  IMAD.X R2, RZ, RZ, ~R2, P0 ;  /* 0x000000ffff027224 */ /* 0x000fe200000e0e02 */
[----:B------:R-:W-:-:S03]  /*fe10*/  ISETP.NE.U32.AND P0, PT, RZ, UR10, PT ;  /* 0x0000000aff007c0c */ /* 0x000fc6000bf05070 */
[----:B------:R-:W-:Y:S01]  /*fe20*/  IMAD R4, R2, UR8, RZ ;  /* 0x0000000802047c24 */ /* 0x000fe2000f8e02ff */
[----:B------:R-:W-:Y:S01]  /*fe30*/  ISETP.NE.AND.EX P0, PT, RZ, UR11, PT, P0 ;  /* 0x0000000bff007c0c */ /* 0x000fe2000bf05300 */
[----:B------:R-:W-:Y:S01]  /*fe40*/  IMAD.MOV.U32 R2, RZ, RZ, R16 ;  /* 0x000000ffff027224 */ /* 0x000fe200078e0010 */
[----:B------:R-:W2:Y:S03]  /*fe50*/  LDC R13, c[0x0][0x148] ;  /* 0x00005200ff0d7b82 */ /* 0x000ea60000000800 */
[----:B------:R-:W-:Y:S01]  /*fe60*/  IMAD.WIDE.U32 R2, R5, UR8, R2 ;  /* 0x0000000805027c25 */ /* 0x000fe2000f8e0002 */
[----:B------:R-:W-:-:S03]  /*fe70*/  ULDC UR8, c[0x0][0x154] ;  /* 0x0000550000087ab9 */ /* 0x000fc60000000800 */
[----:B------:R-:W-:Y:S02]  /*fe80*/  IMAD R5, R5, UR9, R4 ;  /* 0x0000000905057c24 */ /* 0x000fe4000f8e0204 */
[----:B------:R-:W-:Y:S01]  /*fe90*/  FMUL R4, R7, UR7 ;  /* 0x0000000707047c20 */ /* 0x000fe20008400000 */
[----:B------:R-:W-:Y:S01]  /*fea0*/  ULDC UR7, c[0x0][0x618] ;  /* 0x0001860000077ab9 */ /* 0x000fe20000000800 */
[----:B------:R-:W-:Y:S01]  /*feb0*/  ULDC UR9, c[0x0][0x608] ;  /* 0x0001820000097ab9 */ /* 0x000fe20000000800 */
[----:B------:R-:W-:-:S03]  /*fec0*/  IMAD.IADD R3, R3, 0x1, R5 ;  /* 0x0000000103037824 */ /* 0x000fc600078e0205 */
[----:B------:R-:W3:Y:S02]  /*fed0*/  F2I.U32.TRUNC.NTZ R4, R4 ;  /* 0x0000000400047305 */ /* 0x000ee4000020f000 */
[----:B------:R-:W-:Y:S02]  /*fee0*/  SHF.R.U64 R7, R2, UR7, R3 ;  /* 0x0000000702077c19 */ /* 0x000fe40008001203 */
[----:B-1----:R-:W-:-:S05]  /*fef0*/  I2FP.F32.U32 R2, R10 ;  /* 0x0000000a00027245 */ /* 0x002fca0000201000 */
[----:B------:R-:W-:Y:S01]  /*ff00*/  FMUL R5, R2, UR8 ;  /* 0x0000000802057c20 */ /* 0x000fe20008400000 */
[----:B------:R-:W-:Y:S01]  /*ff10*/  SHF.R.U32.HI R2, RZ, UR7, R3 ;  /* 0x00000007ff027c19 */ /* 0x000fe20008011603 */
[----:B------:R-:W-:Y:S02]  /*ff20*/  ULDC UR7, c[0x0][0x658] ;  /* 0x0001960000077ab9 */ /* 0x000fe40000000800 */
[----:B------:R1:W4:Y:S01]  /*ff30*/  F2I.U32.TRUNC.NTZ R16, R5 ;  /* 0x0000000500107305 */ /* 0x000322000020f000 */
[----:B------:R-:W-:Y:S01]  /*ff40*/  SHF.R.U64 R15, R7, UR9, R2 ;  /* 0x00000009070f7c19 */ /* 0x000fe20008001202 */
[----:B---3--:R-:W-:Y:S01]  /*ff50*/  IMAD.MOV R4, RZ, RZ, -R4 ;  /* 0x000000ffff047224 */ /* 0x008fe200078e0a04 */
[----:B------:R-:W-:-:S03]  /*ff60*/  SHF.R.U32.HI R2, RZ, UR9, R2 ;  /* 0x00000009ff027c19 */ /* 0x000fc60008011602 */
[----:B0-----:R-:W-:Y:S01]  /*ff70*/  IMAD R12, R19, R4, R12 ;  /* 0x00000004130c7224 */ /* 0x001fe200078e020c */
[--C-:B------:R-:W-:Y:S02]  /*ff80*/  SHF.R.U64 R14, R15, UR7, R2.reuse ;  /* 0x000000070f0e7c19 */ /* 0x100fe40008001202 */
[----:B------:R-:W-:-:S03]  /*ff90*/  SHF.R.U32.HI R17, RZ, UR7, R2 ;  /* 0x00000007ff117c19 */ /* 0x000fc60008011602 */
[----:B------:R-:W-:Y:S02]  /*ffa0*/  IMAD.MOV.U32 R2, RZ, RZ, R14 ;  /* 0x000000ffff027224 */ /* 0x000fe400078e000e */
[----:B------:R-:W-:Y:S01]  /*ffb0*/  IMAD.MOV.U32 R3, RZ, RZ, R17 ;  /* 0x000000ffff037224 */ /* 0x000fe200078e0011 */
[----:B-12-4-:R-:W-:Y:S06]  /*ffc0*/  @!P0 BRA `(.L_x_314) ;  /* 0x0000000000288947 */ /* 0x016fec0003800000 */
[----:B------:R-:W-:Y:S02]  /*ffd0*/  ULDC UR7, c[0x0][0x64c] ;  /* 0x0001930000077ab9 */ /* 0x000fe40000000800 */
[----:B------:R-:W-:-:S05]  /*ffe0*/  IADD3 R3, P0, R14, UR7, RZ ;  /* 0x000000070e037c10 */ /* 0x000fca000ff1e0ff */
[----:B------:R-:W-:-:S04]  /*fff0*/  IMAD.X R17, RZ, RZ, R17, P0 ;  /* 0x000000ffff117224 */ /* 0x000fc800000e0611 */
[----:B------:R-:W-:-:S04]  /*10000*/  IMAD.WIDE.U32 R4, R17, UR10, RZ ;  /* 0x0000000a11047c25 */ /* 0x000fc8000f8e00ff */
[----:B------:R-:W-:-:S04]  /*10010*/  IMAD.WIDE.U32 R4, P0, R3, UR11, R4 ;  /* 0x0000000b03047c25 */ /* 0x000fc8000f800004 */
[----:B------:R-:W-:-:S04]  /*10020*/  IMAD.WIDE.U32 R2, R3, UR10, RZ ;  /* 0x0000000a03027c25 */ /* 0x000fc8000f8e00ff */
[----:B------:R-:W-:Y:S01]  /*10030*/  IMAD.MOV.U32 R2, RZ, RZ, R5 ;  /* 0x000000ffff027224 */ /* 0x000fe200078e0005 */
[----:B------:R-:W-:Y:S01]  /*10040*/  IADD3 RZ, P1, R3, R4, RZ ;  /* 0x0000000403ff7210 */ /* 0x000fe20007f3e0ff */
[----:B------:R-:W-:-:S04]  /*10050*/  IMAD.X R3, RZ, RZ, RZ, P0 ;  /* 0x000000ffff037224 */ /* 0x000fc800000e06ff */
[----:B------:R-:W-:-:S08]  /*10060*/  IMAD.WIDE.U32.X R2, R17, UR11, R2, P1 ;  /* 0x0000000b11027c25 */ /* 0x000fd000088e0402 */
.L_x_314:
[----:B------:R-:W-:Y:S01]  /*10070*/  ULDC UR7, c[0x0][0x648] ;  /* 0x0001920000077ab9 */ /* 0x000fe20000000800 */
[----:B------:R-:W-:Y:S01]  /*10080*/  LOP3.LUT R15, R15, UR6, RZ, 0xc0, !PT ;  /* 0x000000060f0f7c12 */ /* 0x000fe2000f8ec0ff */
[----:B------:R-:W-:Y:S01]  /*10090*/  IMAD.MOV R16, RZ, RZ, -R16 ;  /* 0x000000ffff107224 */ /* 0x000fe200078e0a10 */
[----:B------:R-:W-:Y:S01]  /*100a0*/  SHF.R.U64 R2, R2, UR7, R3 ;  /* 0x0000000702027c19 */ /* 0x000fe20008001203 */
[----:B------:R-:W-:Y:S01]  /*100b0*/  ULDC UR7, c[0x0][0x638] ;  /* 0x00018e0000077ab9 */ /* 0x000fe20000000800 */
[----:B------:R-:W-:Y:S01]  /*100c0*/  LOP3.LUT R7, R7, UR4, RZ, 0xc0, !PT ;  /* 0x0000000407077c12 */ /* 0x000fe2000f8ec0ff */
[----:B------:R-:W-:Y:S01]  /*100d0*/  @P4 IMAD R12, R13, R16, R10 ;  /* 0x000000100d0c4224 */ /* 0x000fe200078e020a */
[----:B------:R-:W-:Y:S01]  /*100e0*/  ULDC UR8, c[0x0][0x610] ;  /* 0x0001840000087ab9 */ /* 0x000fe20000000800 */
[----:B------:R-:W-:Y:S02]  /*100f0*/  IMAD.MOV R3, RZ, RZ, -R2 ;  /* 0x000000ffff037224 */ /* 0x000fe400078e0a02 */
[----:B------:R-:W-:-:S02]  /*10100*/  IMAD R5, R2, UR5, R15 ;  /* 0x0000000502057c24 */ /* 0x000fc4000f8e020f */
[----:B------:R-:W-:Y:S01]  /*10110*/  IMAD R14, R3, UR7, R14 ;  /* 0x00000007030e7c24 */ /* 0x000fe2000f8e020e */
[----:B------:R-:W-:Y:S01]  /*10120*/  ULDC UR7, c[0x0][0x600] ;  /* 0x0001800000077ab9 */ /* 0x000fe20000000800 */
[----:B------:R-:W-:Y:S02]  /*10130*/  IMAD R5, R5, UR8, R12 ;  /* 0x0000000805057c24 */ /* 0x000fe4000f8e020c */
[----:B------:R-:W-:Y:S02]  /*10140*/  IMAD R14, R14, UR7, R7 ;  /* 0x000000070e0e7c24 */ /* 0x000fe4000f8e0207 */
[----:B------:R-:W-:-:S03]  /*10150*/  IMAD.MOV.U32 R2, RZ, RZ, 0x1 ;  /* 0x00000001ff027424 */ /* 0x000fc600078e00ff */
[----:B------:R-:W-:Y:S02]  /*10160*/  SEL R7, R14, R5, !P4 ;  /* 0x000000050e077207 */ /* 0x000fe40006000000 */
[----:B------:R-:W-:-:S07]  /*10170*/  SEL R5, R5, R14, !P4 ;  /* 0x0000000e05057207 */ /* 0x000fce0006000000 */
.L_x_312:
[----:B------:R-:W-:Y:S05]  /*10180*/  BSYNC B1 ;  /* 0x0000000000017941 */ /* 0x000fea0003800000 */
.L_x_311:
[----:B------:R-:W-:-:S13]  /*10190*/  LOP3.LUT P0, RZ, R2, 0xff, RZ, 0xc0, !PT ;  /* 0x000000ff02ff7812 */ /* 0x000fda000780c0ff */
[----:B------:R-:W-:Y:S05]  /*101a0*/  @P0 BRA `(.L_x_315) ;  /* 0xfffffff4001c0947 */ /* 0x000fea000383ffff */
[----:B------:R-:W-:Y:S05]  /*101b0*/  BSYNC B0 ;  /* 0x0000000000007941 */ /* 0x000fea0003800000 */
.L_x_304:
[----:B------:R-:W-:-:S03]  /*101c0*/  UMOV UR7, 0xffffffff ;  /* 0xffffffff00077882 */ /* 0x000fc60000000000 */
[----:B------:R-:W-:Y:S05]  /*101d0*/  BRA.DIV UR7, `(.L_x_316) ;  /* 0x0000000e07207947 */ /* 0x000fea000b800000 */
[----:B------:R-:W-:-:S13]  /*101e0*/  ELECT P0, URZ, PT ;  /* 0x00000000003f782f */ /* 0x000fda0003800000 */
.L_x_344:
[----:B------:R-:W-:Y:S04]  /*101f0*/  BSSY B0, `(.L_x_317) ;  /* 0x00000aa000007945 */ /* 0x000fe80003800000 */
[----:B------:R-:W-:Y:S05]  /*10200*/  @!P0 BRA `(.L_x_318) ;  /* 0x0000000800a08947 */ /* 0x000fea0003800000 */
[----:B------:R-:W-:-:S04]  /*10210*/  ULOP3.LUT UR7, UR13, 0x2, URZ, 0xfc, !UPT ;  /* 0x000000020d077892 */ /* 0x000fc8000f8efc3f */
[----:B------:R-:W-:-:S06]  /*10220*/  UISETP.NE.AND UP0, UPT, UR7, 0x3, UPT ;  /* 0x000000030700788c */ /* 0x000fcc000bf05270 */
[----:B------:R-:W-:-:S13]  /*10230*/  PLOP3.LUT P0, PT, PT, PT, UP0, 0x80, 0x0 ;  /* 0x000000000000781c */ /* 0x000fda0003f0f008 */
[----:B------:R-:W-:Y:S05]  /*10240*/  @!P0 BRA `(.L_x_319) ;  /* 0x0000000000048947 */ /* 0x000fea0003800000 */
[----:B------:R-:W-:Y:S01]  /*10250*/  BPT.TRAP 0x1 ;  /* 0x000000040000795c */ /* 0x000fe20000300000 */
.L_x_319:
[----:B------:R-:W0:Y:S01]  /*10260*/  S2R R3, SR_CgaCtaId ;  /* 0x0000000000037919 */ /* 0x000e220000008800 */
[----:B------:R-:W-:Y:S02]  /*10270*/  MOV R2, 0x400 ;  /* 0x0000040000027802 */ /* 0x000fe40000000f00 */
[----:B------:R-:W-:Y:S02]  /*10280*/  SHF.L.U32 R4, R0, 0x1f, RZ ;  /* 0x0000001f00047819 */ /* 0x000fe400000006ff */
[----:B0-----:R-:W-:-:S05]  /*10290*/  LEA R2, R3, R2, 0x18 ;  /* 0x0000000203027211 */ /* 0x001fca00078ec0ff */
[----:B------:R-:W-:-:S04]  /*102a0*/  VIADD R2, R2, 0x90 ;  /* 0x0000009002027836 */ /* 0x000fc80000000000 */
[C---:B------:R-:W-:Y:S02]  /*102b0*/  IMAD R7, R9.reuse, 0x8, R2 ;  /* 0x0000000809077824 */ /* 0x040fe400078e0202 */
[----:B------:R-:W-:Y:S02]  /*102c0*/  VIADD R9, R9, 0x1 ;  /* 0x0000000109097836 */ /* 0x000fe40000000000 */
[----:B------:R-:W0:Y:S03]  /*102d0*/  SYNCS.PHASECHK.TRANS64.TRYWAIT P0, [R7+URZ], R4 ;  /* 0x00000004070075a7 */ /* 0x000e26000800017f */
[----:B------:R-:W-:-:S04]  /*102e0*/  ISETP.NE.AND P1, PT, R9, 0x12, PT ;  /* 0x000000120900780c */ /* 0x000fc80003f25270 */
[----:B------:R-:W-:Y:S02]  /*102f0*/  SEL R3, RZ, 0x1, P1 ;  /* 0x00000001ff037807 */ /* 0x000fe40000800000 */
[----:B------:R-:W-:Y:S02]  /*10300*/  SEL R9, R9, RZ, P1 ;  /* 0x000000ff09097207 */ /* 0x000fe40000800000 */
[----:B------:R-:W-:-:S03]  /*10310*/  LOP3.LUT R6, R0, R3, RZ, 0x3c, !PT ;  /* 0x0000000300067212 */ /* 0x000fc600078e3cff */
[----:B------:R-:W-:Y:S01]  /*10320*/  IMAD R8, R9, 0x8, R2 ;  /* 0x0000000809087824 */ /* 0x000fe200078e0202 */
[----:B------:R-:W-:Y:S01]  /*10330*/  SHF.L.U32 R5, R6, 0x1f, RZ ;  /* 0x0000001f06057819 */ /* 0x000fe200000006ff */
[----:B0-----:R-:W-:Y:S06]  /*10340*/  @!P0 BRA `(.L_x_320) ;  /* 0x0000000800e48947 */ /* 0x001fec0003800000 */
.L_x_345:
[----:B------:R-:W1:Y:S01]  /*10350*/  SYNCS.PHASECHK.TRANS64.TRYWAIT P0, [R8+URZ], R5 ;  /* 0x00000005080075a7 */ /* 0x000e62000800017f */
[----:B------:R-:W-:-:S05]  /*10360*/  VIADD R0, R9, 0x1 ;  /* 0x0000000109007836 */ /* 0x000fca0000000000 */
[----:B------:R-:W-:-:S04]  /*10370*/  ISETP.NE.AND P1, PT, R0, 0x12, PT ;  /* 0x000000120000780c */ /* 0x000fc80003f25270 */
[----:B------:R-:W-:Y:S02]  /*10380*/  SEL R3, RZ, 0x1, P1 ;  /* 0x00000001ff037807 */ /* 0x000fe40000800000 */
[----:B0-----:R-:W-:Y:S02]  /*10390*/  SEL R7, R0, RZ, P1 ;  /* 0x000000ff00077207 */ /* 0x001fe40000800000 */
[----:B------:R-:W-:-:S03]  /*103a0*/  LOP3.LUT R6, R6, R3, RZ, 0x3c, !PT ;  /* 0x0000000306067212 */ /* 0x000fc600078e3cff */
[----:B------:R-:W-:Y:S01]  /*103b0*/  IMAD R9, R7, 0x8, R2 ;  /* 0x0000000807097824 */ /* 0x000fe200078e0202 */
[----:B------:R-:W-:Y:S01]  /*103c0*/  SHF.L.U32 R4, R6, 0x1f, RZ ;  /* 0x0000001f06047819 */ /* 0x000fe200000006ff */
[----:B-1----:R-:W-:Y:S06]  /*103d0*/  @!P0 BRA `(.L_x_321) ;  /* 0x0000000800d48947 */ /* 0x002fec0003800000 */
.L_x_346:
[----:B------:R-:W1:Y:S01]  /*103e0*/  SYNCS.PHASECHK.TRANS64.TRYWAIT P0, [R9+URZ], R4 ;  /* 0x00000004090075a7 */ /* 0x000e62000800017f */
[----:B------:R-:W-:-:S05]  /*103f0*/  VIADD R0, R7, 0x1 ;  /* 0x0000000107007836 */ /* 0x000fca0000000000 */
[----:B------:R-:W-:-:S04]  /*10400*/  ISETP.NE.AND P1, PT, R0, 0x12, PT ;  /* 0x000000120000780c */ /* 0x000fc80003f25270 */
[----:B------:R-:W-:Y:S02]  /*10410*/  SEL R3, RZ, 0x1, P1 ;  /* 0x00000001ff037807 */ /* 0x000fe40000800000 */
[----:B------:R-:W-:Y:S02]  /*10420*/  SEL R7, R0, RZ, P1 ;  /* 0x000000ff00077207 */ /* 0x000fe40000800000 */
[----:B------:R-:W-:-:S03]  /*10430*/  LOP3.LUT R6, R6, R3, RZ, 0x3c, !PT ;  /* 0x0000000306067212 */ /* 0x000fc600078e3cff */
[----:B0-----:R-:W-:Y:S01]  /*10440*/  IMAD R8, R7, 0x8, R2 ;  /* 0x0000000807087824 */ /* 0x001fe200078e0202 */
[----:B------:R-:W-:Y:S01]  /*10450*/  SHF.L.U32 R5, R6, 0x1f, RZ ;  /* 0x0000001f06057819 */ /* 0x000fe200000006ff */
[----:B-1----:R-:W-:Y:S06]  /*10460*/  @!P0 BRA `(.L_x_322) ;  /* 0x0000000800c48947 */ /* 0x002fec0003800000 */
.L_x_347:
        /* <DEDUP_REMOVED lines=9> */
.L_x_348:
        /* <DEDUP_REMOVED lines=9> */
.L_x_349:
        /* <DEDUP_REMOVED lines=9> */
.L_x_350:
        /* <DEDUP_REMOVED lines=9> */
.L_x_351:
        /* <DEDUP_REMOVED lines=9> */
.L_x_352:
        /* <DEDUP_REMOVED lines=9> */
.L_x_353:
        /* <DEDUP_REMOVED lines=9> */
.L_x_354:
        /* <DEDUP_REMOVED lines=9> */
.L_x_355:
        /* <DEDUP_REMOVED lines=9> */
.L_x_356:
        /* <DEDUP_REMOVED lines=9> */
.L_x_357:
        /* <DEDUP_REMOVED lines=9> */
.L_x_358:
        /* <DEDUP_REMOVED lines=9> */
.L_x_359:
[----:B------:R-:W1:Y:S01]  /*10b30*/  SYNCS.PHASECHK.TRANS64.TRYWAIT P0, [R8+URZ], R5 ;  /* 0x00000005080075a7 */ /* 0x000e62000800017f */
[----:B------:R-:W-:-:S05]  /*10b40*/  VIADD R0, R7, 0x1 ;  /* 0x0000000107007836 */ /* 0x000fca0000000000 */
[----:B------:R-:W-:-:S04]  /*10b50*/  ISETP.NE.AND P1, PT, R0, 0x12, PT ;  /* 0x000000120000780c */ /* 0x000fc80003f25270 */
[----:B------:R-:W-:Y:S02]  /*10b60*/  SEL R3, RZ, 0x1, P1 ;  /* 0x00000001ff037807 */ /* 0x000fe40000800000 */
[----:B------:R-:W-:Y:S02]  /*10b70*/  SEL R7, R0, RZ, P1 ;  /* 0x000000ff00077207 */ /* 0x000fe40000800000 */
[----:B0-----:R-:W-:-:S03]  /*10b80*/  LOP3.LUT R9, R6, R3, RZ, 0x3c, !PT ;  /* 0x0000000306097212 */ /* 0x001fc600078e3cff */
[----:B------:R-:W-:Y:S01]  /*10b90*/  IMAD R11, R7, 0x8, R2 ;  /* 0x00000008070b7824 */ /* 0x000fe200078e0202 */
[----:B------:R-:W-:Y:S01]  /*10ba0*/  SHF.L.U32 R6, R9, 0x1f, RZ ;  /* 0x0000001f09067819 */ /* 0x000fe200000006ff */
[----:B-1----:R-:W-:Y:S06]  /*10bb0*/  @!P0 BRA `(.L_x_335) ;  /* 0x0000000400f48947 */ /* 0x002fec0003800000 */
.L_x_360:
[----:B------:R-:W1:Y:S01]  /*10bc0*/  SYNCS.PHASECHK.TRANS64.TRYWAIT P0, [R11+URZ], R6 ;  /* 0x000000060b0075a7 */ /* 0x000e62000800017f */
[----:B------:R-:W-:-:S05]  /*10bd0*/  VIADD R0, R7, 0x1 ;  /* 0x0000000107007836 */ /* 0x000fca0000000000 */
[----:B------:R-:W-:-:S04]  /*10be0*/  ISETP.NE.AND P1, PT, R0, 0x12, PT ;  /* 0x000000120000780c */ /* 0x000fc80003f25270 */
[----:B------:R-:W-:Y:S02]  /*10bf0*/  SEL R4, RZ, 0x1, P1 ;  /* 0x00000001ff047807 */ /* 0x000fe40000800000 */
[----:B------:R-:W-:Y:S02]  /*10c00*/  SEL R3, R0, RZ, P1 ;  /* 0x000000ff00037207 */ /* 0x000fe40000800000 */
[----:B------:R-:W-:Y:S01]  /*10c10*/  LOP3.LUT R0, R9, R4, RZ, 0x3c, !PT ;  /* 0x0000000409007212 */ /* 0x000fe200078e3cff */
[----:B-1----:R-:W-:Y:S06]  /*10c20*/  @!P0 BRA `(.L_x_336) ;  /* 0x0000000400ec8947 */ /* 0x002fec0003800000 */
.L_x_361:
[----:B------:R-:W-:Y:S01]  /*10c30*/  IMAD R3, R3, 0x8, R2 ;  /* 0x0000000803037824 */ /* 0x000fe200078e0202 */
[----:B------:R-:W-:-:S07]  /*10c40*/  SHF.L.U32 R0, R0, 0x1f, RZ ;  /* 0x0000001f00007819 */ /* 0x000fce00000006ff */
.L_x_337:
[----:B--2---:R2:W3:Y:S02]  /*10c50*/  SYNCS.PHASECHK.TRANS64.TRYWAIT P0, [R3+URZ], R0 ;  /* 0x00000000030075a7 */ /* 0x0044e4000800017f */
[----:B---3--:R-:W-:Y:S05]  /*10c60*/  @!P0 NANOSLEEP.SYNCS 0x989680 ;  /* 0x009896800000895d */ /* 0x008fea0003900000 */
[----:B------:R-:W3:Y:S02]  /*10c70*/  @!P0 SYNCS.PHASECHK.TRANS64 P0, [R3+URZ], R0 ;  /* 0x00000000030085a7 */ /* 0x000ee4000800007f */
[----:B---3--:R-:W-:Y:S05]  /*10c80*/  @!P0 BRA `(.L_x_337) ;  /* 0xfffffffc00f08947 */ /* 0x008fea000383ffff */
.L_x_318:
[----:B------:R-:W-:Y:S05]  /*10c90*/  BSYNC B0 ;  /* 0x0000000000007941 */ /* 0x000fea0003800000 */
.L_x_317:
[----:B------:R-:W-:Y:S05]  /*10ca0*/  EXIT ;  /* 0x000000000000794d */ /* 0x000fea0003800000 */
.L_x_22:
[----:B-1----:R-:W-:-:S04]  /*10cb0*/  IMAD.U32 R3, RZ, RZ, UR7 ;  /* 0x00000007ff037e24 */ /* 0x002fc8000f8e00ff */
[----:B------:R1:W3:Y:S03]  /*10cc0*/  SYNCS.PHASECHK.TRANS64.TRYWAIT P1, [R3+URZ], R0 ;  /* 0x00000000030075a7 */ /* 0x0002e6000802017f */
[----:B---3--:R-:W-:Y:S05]  /*10cd0*/  @!P1 NANOSLEEP.SYNCS 0x989680 ;  /* 0x009896800000995d */ /* 0x008fea0003900000 */
[----:B------:R-:W3:Y:S02]  /*10ce0*/  @!P1 SYNCS.PHASECHK.TRANS64 P1, [R3+URZ], R0 ;  /* 0x00000000030095a7 */ /* 0x000ee4000802007f */
[----:B---3--:R-:W-:Y:S05]  /*10cf0*/  @!P1 BRA `(.L_x_22) ;  /* 0xfffffffc00ec9947 */ /* 0x008fea000383ffff */
[----:B------:R-:W-:Y:S05]  /*10d00*/  BRA `(.L_x_21) ;  /* 0xffffff1000a87947 */ /* 0x000fea000383ffff */
.L_x_28:
[----:B-----5:R1:W-:Y:S02]  /*10d10*/  STL [R1+0x8c], R0 ;  /* 0x00008c0001007387 */ /* 0x0203e40000100800 */
[----:B-1----:R-:W-:-:S04]  /*10d20*/  IMAD.U32 R0, RZ, RZ, UR9 ;  /* 0x00000009ff007e24 */ /* 0x002fc8000f8e00ff */
[----:B------:R1:W4:Y:S03]  /*10d30*/  SYNCS.PHASECHK.TRANS64.TRYWAIT P1, [R0+URZ], R229 ;  /* 0x000000e5000075a7 */ /* 0x000326000802017f */
[----:B----4-:R-:W-:Y:S05]  /*10d40*/  @!P1 NANOSLEEP.SYNCS 0x989680 ;  /* 0x009896800000995d */ /* 0x010fea0003900000 */
[----:B------:R1:W4:Y:S02]  /*10d50*/  @!P1 SYNCS.PHASECHK.TRANS64 P1, [R0+URZ], R229 ;  /* 0x000000e5000095a7 */ /* 0x000324000802007f */
[----:B-1----:R1:W5:Y:S02]  /*10d60*/  LDL.LU R0, [R1+0x8c] ;  /* 0x00008c0001007983 */ /* 0x0023640000300800 */
[----:B-1--4-:R-:W-:Y:S05]  /*10d70*/  @!P1 BRA `(.L_x_28) ;  /* 0xfffffffc00e49947 */ /* 0x012fea000383ffff */
[----:B------:R-:W-:Y:S05]  /*10d80*/  BRA `(.L_x_27) ;  /* 0xffffff24000c7947 */ /* 0x000fea000383ffff */
.L_x_305:
[----:B------:R-:W-:Y:S01]  /*10d90*/  BSSY B1, `(.L_x_338) ;  /* 0x0000006000017945 */ /* 0x000fe20003800000 */
[----:B------:R-:W-:-:S07]  /*10da0*/  IMAD.MOV.U32 R2, RZ, RZ, -0x1 ;  /* 0xffffffffff027424 */ /* 0x000fce00078e00ff */
[----:B------:R-:W-:Y:S05]  /*10db0*/  WARPSYNC.COLLECTIVE R2, `(.L_x_339) ;  /* 0x00000000020c7348 */ /* 0x000fea0003c00000 */
[----:B------:R-:W-:Y:S02]  /*10dc0*/  ELECT P0, UR62, PT ;  /* 0x00000000003e782f */ /* 0x000fe40003800000 */
[----:B------:R-:W-:Y:S01]  /*10dd0*/  MOV R2, UR62 ;  /* 0x0000003e00027c02 */ /* 0x000fe20008000f00 */
[----:B------:R-:W-:Y:S10]  /*10de0*/  ENDCOLLECTIVE ;  /* 0x000000000000791b */ /* 0x000ff40003800000 */
.L_x_339:
[----:B------:R-:W-:Y:S05]  /*10df0*/  BSYNC B1 ;  /* 0x0000000000017941 */ /* 0x000fea0003800000 */
.L_x_338:
[----:B------:R-:W-:Y:S05]  /*10e00*/  BRA `(.L_x_340) ;  /* 0xffffffe800107947 */ /* 0x000fea000383ffff */
.L_x_308:
[----:B0-----:R0:W2:Y:S02]  /*10e10*/  SYNCS.PHASECHK.TRANS64.TRYWAIT P0, [R13+URZ+0x90], R4 ;  /* 0x000090040d0075a7 */ /* 0x0010a4000800017f */
[----:B--2---:R-:W-:Y:S05]  /*10e20*/  @!P0 NANOSLEEP.SYNCS 0x989680 ;  /* 0x009896800000895d */ /* 0x004fea0003900000 */
[----:B------:R-:W2:Y:S02]  /*10e30*/  @!P0 SYNCS.PHASECHK.TRANS64 P0, [R13+URZ+0x90], R4 ;  /* 0x000090040d0085a7 */ /* 0x000ea4000800007f */
[----:B--2---:R-:W-:Y:S05]  /*10e40*/  @!P0 BRA `(.L_x_308) ;  /* 0xfffffffc00f08947 */ /* 0x004fea000383ffff */
[----:B------:R-:W-:Y:S05]  /*10e50*/  BRA `(.L_x_341) ;  /* 0xffffffe800547947 */ /* 0x000fea000383ffff */
.L_x_316:
[----:B------:R-:W-:Y:S01]  /*10e60*/  BSSY B0, `(.L_x_342) ;  /* 0x0000006000007945 */ /* 0x000fe20003800000 */
[----:B------:R-:W-:-:S07]  /*10e70*/  IMAD.MOV.U32 R2, RZ, RZ, -0x1 ;  /* 0xffffffffff027424 */ /* 0x000fce00078e00ff */
[----:B------:R-:W-:Y:S05]  /*10e80*/  WARPSYNC.COLLECTIVE R2, `(.L_x_343) ;  /* 0x00000000020c7348 */ /* 0x000fea0003c00000 */
[----:B------:R-:W-:Y:S02]  /*10e90*/  ELECT P0, UR62, PT ;  /* 0x00000000003e782f */ /* 0x000fe40003800000 */
[----:B------:R-:W-:Y:S01]  /*10ea0*/  MOV R2, UR62 ;  /* 0x0000003e00027c02 */ /* 0x000fe20008000f00 */
[----:B------:R-:W-:Y:S10]  /*10eb0*/  ENDCOLLECTIVE ;  /* 0x000000000000791b */ /* 0x000ff40003800000 */
.L_x_343:
[----:B------:R-:W-:Y:S05]  /*10ec0*/  BSYNC B0 ;  /* 0x0000000000007941 */ /* 0x000fea0003800000 */
.L_x_342:
[----:B------:R-:W-:Y:S05]  /*10ed0*/  BRA `(.L_x_344) ;  /* 0xfffffff000c47947 */ /* 0x000fea000383ffff */
.L_x_320:
[----:B0-----:R0:W1:Y:S02]  /*10ee0*/  SYNCS.PHASECHK.TRANS64.TRYWAIT P0, [R7+URZ], R4 ;  /* 0x00000004070075a7 */ /* 0x001064000800017f */
[----:B-1----:R-:W-:Y:S05]  /*10ef0*/  @!P0 NANOSLEEP.SYNCS 0x989680 ;  /* 0x009896800000895d */ /* 0x002fea0003900000 */
[----:B------:R-:W1:Y:S02]  /*10f00*/  @!P0 SYNCS.PHASECHK.TRANS64 P0, [R7+URZ], R4 ;  /* 0x00000004070085a7 */ /* 0x000e64000800007f */
[----:B-1----:R-:W-:Y:S05]  /*10f10*/  @!P0 BRA `(.L_x_320) ;  /* 0xfffffffc00f08947 */ /* 0x002fea000383ffff */
[----:B------:R-:W-:Y:S05]  /*10f20*/  BRA `(.L_x_345) ;  /* 0xfffffff400087947 */ /* 0x000fea000383ffff */
.L_x_321:
[----:B0-----:R0:W1:Y:S02]  /*10f30*/  SYNCS.PHASECHK.TRANS64.TRYWAIT P0, [R8+URZ], R5 ;  /* 0x00000005080075a7 */ /* 0x001064000800017f */
[----:B-1----:R-:W-:Y:S05]  /*10f40*/  @!P0 NANOSLEEP.SYNCS 0x989680 ;  /* 0x009896800000895d */ /* 0x002fea0003900000 */
[----:B------:R-:W1:Y:S02]  /*10f50*/  @!P0 SYNCS.PHASECHK.TRANS64 P0, [R8+URZ], R5 ;  /* 0x00000005080085a7 */ /* 0x000e64000800007f */
[----:B-1----:R-:W-:Y:S05]  /*10f60*/  @!P0 BRA `(.L_x_321) ;  /* 0xfffffffc00f08947 */ /* 0x002fea000383ffff */
[----:B------:R-:W-:Y:S05]  /*10f70*/  BRA `(.L_x_346) ;  /* 0xfffffff400187947 */ /* 0x000fea000383ffff */
.L_x_322:
[----:B0-----:R0:W1:Y:S02]  /*10f80*/  SYNCS.PHASECHK.TRANS64.TRYWAIT P0, [R9+URZ], R4 ;  /* 0x00000004090075a7 */ /* 0x001064000800017f */
[----:B-1----:R-:W-:Y:S05]  /*10f90*/  @!P0 NANOSLEEP.SYNCS 0x989680 ;  /* 0x009896800000895d */ /* 0x002fea0003900000 */
[----:B------:R-:W1:Y:S02]  /*10fa0*/  @!P0 SYNCS.PHASECHK.TRANS64 P0, [R9+URZ], R4 ;  /* 0x00000004090085a7 */ /* 0x000e64000800007f */
[----:B-1----:R-:W-:Y:S05]  /*10fb0*/  @!P0 BRA `(.L_x_322) ;  /* 0xfffffffc00f08947 */ /* 0x002fea000383ffff */
[----:B------:R-:W-:Y:S05]  /*10fc0*/  BRA `(.L_x_347) ;  /* 0xfffffff400287947 */ /* 0x000fea000383ffff */
.L_x_323:
[----:B0-----:R0:W1:Y:S02]  /*10fd0*/  SYNCS.PHASECHK.TRANS64.TRYWAIT P0, [R8+URZ], R5 ;  /* 0x00000005080075a7 */ /* 0x001064000800017f */
[----:B-1----:R-:W-:Y:S05]  /*10fe0*/  @!P0 NANOSLEEP.SYNCS 0x989680 ;  /* 0x009896800000895d */ /* 0x002fea0003900000 */
[----:B------:R-:W1:Y:S02]  /*10ff0*/  @!P0 SYNCS.PHASECHK.TRANS64 P0, [R8+URZ], R5 ;  /* 0x00000005080085a7 */ /* 0x000e64000800007f */
[----:B-1----:R-:W-:Y:S05]  /*11000*/  @!P0 BRA `(.L_x_323) ;  /* 0xfffffffc00f08947 */ /* 0x002fea000383ffff */
[----:B------:R-:W-:Y:S05]  /*11010*/  BRA `(.L_x_348) ;  /* 0xfffffff400387947 */ /* 0x000fea000383ffff */
.L_x_324:
[----:B0-----:R0:W1:Y:S02]  /*11020*/  SYNCS.PHASECHK.TRANS64.TRYWAIT P0, [R9+URZ], R4 ;  /* 0x00000004090075a7 */ /* 0x001064000800017f */
[----:B-1----:R-:W-:Y:S05]  /*11030*/  @!P0 NANOSLEEP.SYNCS 0x989680 ;  /* 0x009896800000895d */ /* 0x002fea0003900000 */
[----:B------:R-:W1:Y:S02]  /*11040*/  @!P0 SYNCS.PHASECHK.TRANS64 P0, [R9+URZ], R4 ;  /* 0x00000004090085a7 */ /* 0x000e64000800007f */
[----:B-1----:R-:W-:Y:S05]  /*11050*/  @!P0 BRA `(.L_x_324) ;  /* 0xfffffffc00f08947 */ /* 0x002fea000383ffff */
[----:B------:R-:W-:Y:S05]  /*11060*/  BRA `(.L_x_349) ;  /* 0xfffffff400487947 */ /* 0x000fea000383ffff */
.L_x_325:
[----:B0-----:R0:W1:Y:S02]  /*11070*/  SYNCS.PHASECHK.TRANS64.TRYWAIT P0, [R8+URZ], R5 ;  /* 0x00000005080075a7 */ /* 0x001064000800017f */
[----:B-1----:R-:W-:Y:S05]  /*11080*/  @!P0 NANOSLEEP.SYNCS 0x989680 ;  /* 0x009896800000895d */ /* 0x002fea0003900000 */
[----:B------:R-:W1:Y:S02]  /*11090*/  @!P0 SYNCS.PHASECHK.TRANS64 P0, [R8+URZ], R5 ;  /* 0x00000005080085a7 */ /* 0x000e64000800007f */
[----:B-1----:R-:W-:Y:S05]  /*110a0*/  @!P0 BRA `(.L_x_325) ;  /* 0xfffffffc00f08947 */ /* 0x002fea000383ffff */
[----:B------:R-:W-:Y:S05]  /*110b0*/  BRA `(.L_x_350) ;  /* 0xfffffff400587947 */ /* 0x000fea000383ffff */
.L_x_326:
[----:B0-----:R0:W1:Y:S02]  /*110c0*/  SYNCS.PHASECHK.TRANS64.TRYWAIT P0, [R9+URZ], R4 ;  /* 0x00000004090075a7 */ /* 0x001064000800017f */
[----:B-1----:R-:W-:Y:S05]  /*110d0*/  @!P0 NANOSLEEP.SYNCS 0x989680 ;  /* 0x009896800000895d */ /* 0x002fea0003900000 */
[----:B------:R-:W1:Y:S02]  /*110e0*/  @!P0 SYNCS.PHASECHK.TRANS64 P0, [R9+URZ], R4 ;  /* 0x00000004090085a7 */ /* 0x000e64000800007f */
[----:B-1----:R-:W-:Y:S05]  /*110f0*/  @!P0 BRA `(.L_x_326) ;  /* 0xfffffffc00f08947 */ /* 0x002fea000383ffff */
[----:B------:R-:W-:Y:S05]  /*11100*/  BRA `(.L_x_351) ;  /* 0xfffffff400687947 */ /* 0x000fea000383ffff */
.L_x_327:
[----:B0-----:R0:W1:Y:S02]  /*11110*/  SYNCS.PHASECHK.TRANS64.TRYWAIT P0, [R8+URZ], R5 ;  /* 0x00000005080075a7 */ /* 0x001064000800017f */
[----:B-1----:R-:W-:Y:S05]  /*11120*/  @!P0 NANOSLEEP.SYNCS 0x989680 ;  /* 0x009896800000895d */ /* 0x002fea0003900000 */
[----:B------:R-:W1:Y:S02]  /*11130*/  @!P0 SYNCS.PHASECHK.TRANS64 P0, [R8+URZ], R5 ;  /* 0x00000005080085a7 */ /* 0x000e64000800007f */
[----:B-1----:R-:W-:Y:S05]  /*11140*/  @!P0 BRA `(.L_x_327) ;  /* 0xfffffffc00f08947 */ /* 0x002fea000383ffff */
[----:B------:R-:W-:Y:S05]  /*11150*/  BRA `(.L_x_352) ;  /* 0xfffffff400787947 */ /* 0x000fea000383ffff */
.L_x_328:
[----:B0-----:R0:W1:Y:S02]  /*11160*/  SYNCS.PHASECHK.TRANS64.TRYWAIT P0, [R9+URZ], R4 ;  /* 0x00000004090075a7 */ /* 0x001064000800017f */
[----:B-1----:R-:W-:Y:S05]  /*11170*/  @!P0 NANOSLEEP.SYNCS 0x989680 ;  /* 0x009896800000895d */ /* 0x002fea0003900000 */
[----:B------:R-:W1:Y:S02]  /*11180*/  @!P0 SYNCS.PHASECHK.TRANS64 P0, [R9+URZ], R4 ;  /* 0x00000004090085a7 */ /* 0x000e64000800007f */
[----:B-1----:R-:W-:Y:S05]  /*11190*/  @!P0 BRA `(.L_x_328) ;  /* 0xfffffffc00f08947 */ /* 0x002fea000383ffff */
[----:B------:R-:W-:Y:S05]  /*111a0*/  BRA `(.L_x_353) ;  /* 0xfffffff400887947 */ /* 0x000fea000383ffff */
.L_x_329:
[----:B0-----:R0:W1:Y:S02]  /*111b0*/  SYNCS.PHASECHK.TRANS64.TRYWAIT P0, [R8+URZ], R5 ;  /* 0x00000005080075a7 */ /* 0x001064000800017f */
[----:B-1----:R-:W-:Y:S05]  /*111c0*/  @!P0 NANOSLEEP.SYNCS 0x989680 ;  /* 0x009896800000895d */ /* 0x002fea0003900000 */
[----:B------:R-:W1:Y:S02]  /*111d0*/  @!P0 SYNCS.PHASECHK.TRANS64 P0, [R8+URZ], R5 ;  /* 0x00000005080085a7 */ /* 0x000e64000800007f */
[----:B-1----:R-:W-:Y:S05]  /*111e0*/  @!P0 BRA `(.L_x_329) ;  /* 0xfffffffc00f08947 */ /* 0x002fea000383ffff */
[----:B------:R-:W-:Y:S05]  /*111f0*/  BRA `(.L_x_354) ;  /* 0xfffffff400987947 */ /* 0x000fea000383ffff */
.L_x_330:
[----:B0-----:R0:W1:Y:S02]  /*11200*/  SYNCS.PHASECHK.TRANS64.TRYWAIT P0, [R9+URZ], R4 ;  /* 0x00000004090075a7 */ /* 0x001064000800017f */
[----:B-1----:R-:W-:Y:S05]  /*11210*/  @!P0 NANOSLEEP.SYNCS 0x989680 ;  /* 0x009896800000895d */ /* 0x002fea0003900000 */
[----:B------:R-:W1:Y:S02]  /*11220*/  @!P0 SYNCS.PHASECHK.TRANS64 P0, [R9+URZ], R4 ;  /* 0x00000004090085a7 */ /* 0x000e64000800007f */
[----:B-1----:R-:W-:Y:S05]  /*11230*/  @!P0 BRA `(.L_x_330) ;  /* 0xfffffffc00f08947 */ /* 0x002fea000383ffff */
[----:B------:R-:W-:Y:S05]  /*11240*/  BRA `(.L_x_355) ;  /* 0xfffffff400a87947 */ /* 0x000fea000383ffff */
.L_x_331:
[----:B0-----:R0:W1:Y:S02]  /*11250*/  SYNCS.PHASECHK.TRANS64.TRYWAIT P0, [R8+URZ], R5 ;  /* 0x00000005080075a7 */ /* 0x001064000800017f */
[----:B-1----:R-:W-:Y:S05]  /*11260*/  @!P0 NANOSLEEP.SYNCS 0x989680 ;  /* 0x009896800000895d */ /* 0x002fea0003900000 */
[----:B------:R-:W1:Y:S02]  /*11270*/  @!P0 SYNCS.PHASECHK.TRANS64 P0, [R8+URZ], R5 ;  /* 0x00000005080085a7 */ /* 0x000e64000800007f */
[----:B-1----:R-:W-:Y:S05]  /*11280*/  @!P0 BRA `(.L_x_331) ;  /* 0xfffffffc00f08947 */ /* 0x002fea000383ffff */
[----:B------:R-:W-:Y:S05]  /*11290*/  BRA `(.L_x_356) ;  /* 0xfffffff400b87947 */ /* 0x000fea000383ffff */
.L_x_332:
[----:B0-----:R0:W1:Y:S02]  /*112a0*/  SYNCS.PHASECHK.TRANS64.TRYWAIT P0, [R9+URZ], R4 ;  /* 0x00000004090075a7 */ /* 0x001064000800017f */
[----:B-1----:R-:W-:Y:S05]  /*112b0*/  @!P0 NANOSLEEP.SYNCS 0x989680 ;  /* 0x009896800000895d */ /* 0x002fea0003900000 */
[----:B------:R-:W1:Y:S02]  /*112c0*/  @!P0 SYNCS.PHASECHK.TRANS64 P0, [R9+URZ], R4 ;  /* 0x00000004090085a7 */ /* 0x000e64000800007f */
[----:B-1----:R-:W-:Y:S05]  /*112d0*/  @!P0 BRA `(.L_x_332) ;  /* 0xfffffffc00f08947 */ /* 0x002fea000383ffff */
[----:B------:R-:W-:Y:S05]  /*112e0*/  BRA `(.L_x_357) ;  /* 0xfffffff400c87947 */ /* 0x000fea000383ffff */
.L_x_333:
[----:B0-----:R0:W1:Y:S02]  /*112f0*/  SYNCS.PHASECHK.TRANS64.TRYWAIT P0, [R8+URZ], R5 ;  /* 0x00000005080075a7 */ /* 0x001064000800017f */
[----:B-1----:R-:W-:Y:S05]  /*11300*/  @!P0 NANOSLEEP.SYNCS 0x989680 ;  /* 0x009896800000895d */ /* 0x002fea0003900000 */
[----:B------:R-:W1:Y:S02]  /*11310*/  @!P0 SYNCS.PHASECHK.TRANS64 P0, [R8+URZ], R5 ;  /* 0x00000005080085a7 */ /* 0x000e64000800007f */
[----:B-1----:R-:W-:Y:S05]  /*11320*/  @!P0 BRA `(.L_x_333) ;  /* 0xfffffffc00f08947 */ /* 0x002fea000383ffff */
[----:B------:R-:W-:Y:S05]  /*11330*/  BRA `(.L_x_358) ;  /* 0xfffffff400d87947 */ /* 0x000fea000383ffff */
.L_x_334:
[----:B0-----:R0:W1:Y:S02]  /*11340*/  SYNCS.PHASECHK.TRANS64.TRYWAIT P0, [R9+URZ], R4 ;  /* 0x00000004090075a7 */ /* 0x001064000800017f */
[----:B-1----:R-:W-:Y:S05]  /*11350*/  @!P0 NANOSLEEP.SYNCS 0x989680 ;  /* 0x009896800000895d */ /* 0x002fea0003900000 */
[----:B------:R-:W1:Y:S02]  /*11360*/  @!P0 SYNCS.PHASECHK.TRANS64 P0, [R9+URZ], R4 ;  /* 0x00000004090085a7 */ /* 0x000e64000800007f */
[----:B-1----:R-:W-:Y:S05]  /*11370*/  @!P0 BRA `(.L_x_334) ;  /* 0xfffffffc00f08947 */ /* 0x002fea000383ffff */
[----:B------:R-:W-:Y:S05]  /*11380*/  BRA `(.L_x_359) ;  /* 0xfffffff400e87947 */ /* 0x000fea000383ffff */
.L_x_335:
[----:B0-----:R0:W1:Y:S02]  /*11390*/  SYNCS.PHASECHK.TRANS64.TRYWAIT P0, [R8+URZ], R5 ;  /* 0x00000005080075a7 */ /* 0x001064000800017f */
[----:B-1----:R-:W-:Y:S05]  /*113a0*/  @!P0 NANOSLEEP.SYNCS 0x989680 ;  /* 0x009896800000895d */ /* 0x002fea0003900000 */
[----:B------:R-:W1:Y:S02]  /*113b0*/  @!P0 SYNCS.PHASECHK.TRANS64 P0, [R8+URZ], R5 ;  /* 0x00000005080085a7 */ /* 0x000e64000800007f */
[----:B-1----:R-:W-:Y:S05]  /*113c0*/  @!P0 BRA `(.L_x_335) ;  /* 0xfffffffc00f08947 */ /* 0x002fea000383ffff */
[----:B------:R-:W-:Y:S05]  /*113d0*/  BRA `(.L_x_360) ;  /* 0xfffffff400f87947 */ /* 0x000fea000383ffff */
.L_x_336:
[----:B-1----:R1:W2:Y:S02]  /*113e0*/  SYNCS.PHASECHK.TRANS64.TRYWAIT P0, [R11+URZ], R6 ;  /* 0x000000060b0075a7 */ /* 0x0022a4000800017f */
[----:B--2---:R-:W-:Y:S05]  /*113f0*/  @!P0 NANOSLEEP.SYNCS 0x989680 ;  /* 0x009896800000895d */ /* 0x004fea0003900000 */
[----:B------:R-:W2:Y:S02]  /*11400*/  @!P0 SYNCS.PHASECHK.TRANS64 P0, [R11+URZ], R6 ;  /* 0x000000060b0085a7 */ /* 0x000ea4000800007f */
[----:B--2---:R-:W-:Y:S05]  /*11410*/  @!P0 BRA `(.L_x_336) ;  /* 0xfffffffc00f08947 */ /* 0x004fea000383ffff */
[----:B------:R-:W-:Y:S05]  /*11420*/  BRA `(.L_x_361) ;  /* 0xfffffff800007947 */ /* 0x000fea000383ffff */
.L_x_362:
[----:B------:R-:W-:-:S00]  /*11430*/  BRA `(.L_x_362) ;  /* 0xfffffffc00fc7947 */ /* 0x000fc0000383ffff */
[----:B------:R-:W-:-:S00]  /*11440*/  NOP ;  /* 0x0000000000007918 */ /* 0x000fc00000000000 */
        /* <DEDUP_REMOVED lines=11> */
.L_x_363:


//--------------------- .nv.shared._ZN7cutlass13device_kernelINS_4gemm6kernel13GemmUniversalIN4cute5tupleIJiiiiEEENS1_10collective13CollectiveMmaINS1_37MainloopSm90TmaGmmaWarpSpecializedFP8ILi18ENS5_IJNS4_1CILi1EEENSA_ILi8EEESB_EEENS1_35KernelTmaWarpSpecializedCooperativeEEENS5_IJNSA_ILi256EEENSA_ILi128EEENSA_ILi32EEEEEENS_12float_e4m3_tENS5_IJlSB_lEEESK_SL_NS4_8TiledMMAINS4_8MMA_AtomIJNS4_4SM904GMMA31MMA_64x128x32_F32E4M3E4M3_SS_TNILNSP_7ScaleInE1ELSR_1EEEEEENS4_6LayoutINS5_IJNSA_ILi2EEESB_SB_EEENS5_IJSB_NSA_ILi0EEESX_EEEEENS5_IJNS4_10UnderscoreES10_S10_EEEEENS4_23SM90_TMA_LOAD_MULTICASTENS4_14ComposedLayoutINS4_7SwizzleILi1ELi4ELi3EEENS4_18smem_ptr_flag_bitsILi8EEENSU_INS5_IJSC_SI_EEENS5_IJSI_SB_EEEEEEEvNS4_8identityENS4_13SM90_TMA_LOADES1C_vS1D_EENS_8epilogue10collective6detail29Sm90TmaWarpSpecializedAdapterINS1H_15DefaultEpilogueISK_SL_SL_NS1G_6thread17LinearCombinationISK_Li1EffLNS1L_9ScaleType4KindE0ELNS_15FloatRoundStyleE2ESK_EENS1_15EpilogueDefaultEEEEEvvEEEEvNT_6ParamsE --------------------------
	.section	.nv.shared._ZN7cutlass13device_kernelINS_4gemm6kernel13GemmUniversalIN4cute5tupleIJiiiiEEENS1_10collective13CollectiveMmaINS1_37MainloopSm90TmaGmmaWarpSpecializedFP8ILi18ENS5_IJNS4_1CILi1EEENSA_ILi8EEESB_EEENS1_35KernelTmaWarpSpecializedCooperativeEEENS5_IJNSA_ILi256EEENSA_ILi128EEENSA_ILi32EEEEEENS_12float_e4m3_tENS5_IJlSB_lEEESK_SL_NS4_8TiledMMAINS4_8MMA_AtomIJNS4_4SM904GMMA31MMA_64x128x32_F32E4M3E4M3_SS_TNILNSP_7ScaleInE1ELSR_1EEEEEENS4_6LayoutINS5_IJNSA_ILi2EEESB_SB_EEENS5_IJSB_NSA_ILi0EEESX_EEEEENS5_IJNS4_10UnderscoreES10_S10_EEEEENS4_23SM90_TMA_LOAD_MULTICASTENS4_14ComposedLayoutINS4_7SwizzleILi1ELi4ELi3EEENS4_18smem_ptr_flag_bitsILi8EEENSU_INS5_IJSC_SI_EEENS5_IJSI_SB_EEEEEEEvNS4_8identityENS4_13SM90_TMA_LOADES1C_vS1D_EENS_8epilogue10collective6detail29Sm90TmaWarpSpecializedAdapterINS1H_15DefaultEpilogueISK_SL_SL_NS1G_6thread17LinearCombinationISK_Li1EffLNS1L_9ScaleType4KindE0ELNS_15FloatRoundStyleE2ESK_EENS1_15EpilogueDefaultEEEEEvvEEEEvNT_6ParamsE,"aw",@nobits
	.sectionflags	@""
	.align	16
	.zero		1024


//--------------------- .nv.shared.reserved.0     --------------------------
	.section	.nv.shared.reserved.0,"aw",@nobits
	.weak		__nv_reservedSMEM_offset_0_alias
	.size		__nv_reservedSMEM_offset_0_alias, 0, 0
	.other		__nv_reservedSMEM_offset_0_alias,@"STO_CUDA_RESERVED_SHARED STV_DEFAULT"
__nv_reservedSMEM_offset_0_alias:
	.zero		0


//--------------------- .nv.global                --------------------------
	.section	.nv.global,"aw",@nobits
.nv.global:
	.type		_ZN40_INTERNAL_5ec36674_4_k_cu_38c6f0c8_283964cute1_E,@object
	.size		_ZN40_INTERNAL_5ec36674_4_k_cu_38c6f0c8_283964cute1_E,(_ZN40_INTERNAL_5ec36674_4_k_cu_38c6f0c8_283964cuda3std3__45__cpo6cbeginE - _ZN40_INTERNAL_5ec36674_4_k_cu_38c6f0c8_283964cute1_E)
_ZN40_INTERNAL_5ec36674_4_k_cu_38c6f0c8_283964cute1_E:
	.zero		1
	.type		_ZN40_INTERNAL_5ec36674_4_k_cu_38c6f0c8_283964cuda3std3__45__cpo6cbeginE,@object
	.size		_ZN40_INTERNAL_5ec36674_4_k_cu_38c6f0c8_283964cuda3std3__45__cpo6cbeginE,(_ZN40_INTERNAL_5ec36674_4_k_cu_38c6f0c8_283964cuda3std3__48in_placeE - _ZN40_INTERNAL_5ec36674_4_k_cu_38c6f0c8_283964cuda3std3__45__cpo6cbeginE)
_ZN40_INTERNAL_5ec36674_4_k_cu_38c6f0c8_283964cuda3std3__45__cpo6cbeginE:
	.zero		1
	.type		_ZN40_INTERNAL_5ec36674_4_k_cu_38c6f0c8_283964cuda3std3__48in_placeE,@object
	.size		_ZN40_INTERNAL_5ec36674_4_k_cu_38c6f0c8_283964cuda3std3__48in_placeE,(_ZN40_INTERNAL_5ec36674_4_k_cu_38c6f0c8_283964cuda3std6ranges3__45__cpo9iter_moveE - _ZN40_INTERNAL_5ec36674_4_k_cu_38c6f0c8_283964cuda3std3__48in_placeE)
_ZN40_INTERNAL_5ec36674_4_k_cu_38c6f0c8_283964cuda3std3__48in_placeE:
	.zero		1
	.type		_ZN40_INTERNAL_5ec36674_4_k_cu_38c6f0c8_283964cuda3std6ranges3__45__cpo9iter_moveE,@object
	.size		_ZN40_INTERNAL_5ec36674_4_k_cu_38c6f0c8_283964cuda3std6ranges3__45__cpo9iter_moveE,(_ZN40_INTERNAL_5ec36674_4_k_cu_38c6f0c8_283964cuda3std3__45__cpo5beginE - _ZN40_INTERNAL_5ec36674_4_k_cu_38c6f0c8_283964cuda3std6ranges3__45__cpo9iter_moveE)
_ZN40_INTERNAL_5ec36674_4_k_cu_38c6f0c8_283964cuda3std6ranges3__45__cpo9iter_moveE:
	.zero		1
	.type		_ZN40_INTERNAL_5ec36674_4_k_cu_38c6f0c8_283964cuda3std3__45__cpo5beginE,@object
	.size		_ZN40_INTERNAL_5ec36674_4_k_cu_38c6f0c8_283964cuda3std3__45__cpo5beginE,(_ZN40_INTERNAL_5ec36674_4_k_cu_38c6f0c8_283964cuda3std3__442_GLOBAL__N__5ec36674_4_k_cu_38c6f0c8_283966ignoreE - _ZN40_INTERNAL_5ec36674_4_k_cu_38c6f0c8_283964cuda3std3__45__cpo5beginE)
_ZN40_INTERNAL_5ec36674_4_k_cu_38c6f0c8_283964cuda3std3__45__cpo5beginE:
	.zero		1
	.type		_ZN40_INTERNAL_5ec36674_4_k_cu_38c6f0c8_283964cuda3std3__442_GLOBAL__N__5ec36674_4_k_cu_38c6f0c8_283966ignoreE,@object
	.size		_ZN40_INTERNAL_5ec36674_4_k_cu_38c6f0c8_283964cuda3std3__442_GLOBAL__N__5ec36674_4_k_cu_38c6f0c8_283966ignoreE,(_ZN40_INTERNAL_5ec36674_4_k_cu_38c6f0c8_283964cute7productE - _ZN40_INTERNAL_5ec36674_4_k_cu_38c6f0c8_283964cuda3std3__442_GLOBAL__N__5ec36674_4_k_cu_38c6f0c8_283966ignoreE)
_ZN40_INTERNAL_5ec36674_4_k_cu_38c6f0c8_283964cuda3std3__442_GLOBAL__N__5ec36674_4_k_cu_38c6f0c8_283966ignoreE:
	.zero		1
	.type		_ZN40_INTERNAL_5ec36674_4_k_cu_38c6f0c8_283964cute7productE,@object
	.size		_ZN40_INTERNAL_5ec36674_4_k_cu_38c6f0c8_283964cute7productE,(_ZN40_INTERNAL_5ec36674_4_k_cu_38c6f0c8_283964cuda3std3__45__cpo3endE - _ZN40_INTERNAL_5ec36674_4_k_cu_38c6f0c8_283964cute7productE)
_ZN40_INTERNAL_5ec36674_4_k_cu_38c6f0c8_283964cute7productE:
	.zero		1
	.type		_ZN40_INTERNAL_5ec36674_4_k_cu_38c6f0c8_283964cuda3std3__45__cpo3endE,@object
	.size		_ZN40_INTERNAL_5ec36674_4_k_cu_38c6f0c8_283964cuda3std3__45__cpo3endE,(_ZN40_INTERNAL_5ec36674_4_k_cu_38c6f0c8_283964cuda3std3__419piecewise_constructE - _ZN40_INTERNAL_5ec36674_4_k_cu_38c6f0c8_283964cuda3std3__45__cpo3endE)
_ZN40_INTERNAL_5ec36674_4_k_cu_38c6f0c8_283964cuda3std3__45__cpo3endE:
	.zero		1
	.type		_ZN40_INTERNAL_5ec36674_4_k_cu_38c6f0c8_283964cuda3std3__419piecewise_constructE,@object
	.size		_ZN40_INTERNAL_5ec36674_4_k_cu_38c6f0c8_283964cuda3std3__419piecewise_constructE,(_ZN40_INTERNAL_5ec36674_4_k_cu_38c6f0c8_283964cuda3std3__45__cpo4cendE - _ZN40_INTERNAL_5ec36674_4_k_cu_38c6f0c8_283964cuda3std3__419piecewise_constructE)
_ZN40_INTERNAL_5ec36674_4_k_cu_38c6f0c8_283964cuda3std3__419piecewise_constructE:
	.zero		1
	.type		_ZN40_INTERNAL_5ec36674_4_k_cu_38c6f0c8_283964cuda3std3__45__cpo4cendE,@object
	.size		_ZN40_INTERNAL_5ec36674_4_k_cu_38c6f0c8_283964cuda3std3__45__cpo4cendE,(_ZN40_INTERNAL_5ec36674_4_k_cu_38c6f0c8_283964cuda3std6ranges3__45__cpo4swapE - _ZN40_INTERNAL_5ec36674_4_k_cu_38c6f0c8_283964cuda3std3__45__cpo4cendE)
_ZN40_INTERNAL_5ec36674_4_k_cu_38c6f0c8_283964cuda3std3__45__cpo4cendE:
	.zero		1
	.type		_ZN40_INTERNAL_5ec36674_4_k_cu_38c6f0c8_283964cuda3std6ranges3__45__cpo4swapE,@object
	.size		_ZN40_INTERNAL_5ec36674_4_k_cu_38c6f0c8_283964cuda3std6ranges3__45__cpo4swapE,(.L_7 - _ZN40_INTERNAL_5ec36674_4_k_cu_38c6f0c8_283964cuda3std6ranges3__45__cpo4swapE)
_ZN40_INTERNAL_5ec36674_4_k_cu_38c6f0c8_283964cuda3std6ranges3__45__cpo4swapE:
	.zero		1
.L_7:


//--------------------- .nv.constant0._ZN7cutlass13device_kernelINS_4gemm6kernel13GemmUniversalIN4cute5tupleIJiiiiEEENS1_10collective13CollectiveMmaINS1_37MainloopSm90TmaGmmaWarpSpecializedFP8ILi18ENS5_IJNS4_1CILi1EEENSA_ILi8EEESB_EEENS1_35KernelTmaWarpSpecializedCooperativeEEENS5_IJNSA_ILi256EEENSA_ILi128EEENSA_ILi32EEEEEENS_12float_e4m3_tENS5_IJlSB_lEEESK_SL_NS4_8TiledMMAINS4_8MMA_AtomIJNS4_4SM904GMMA31MMA_64x128x32_F32E4M3E4M3_SS_TNILNSP_7ScaleInE1ELSR_1EEEEEENS4_6LayoutINS5_IJNSA_ILi2EEESB_SB_EEENS5_IJSB_NSA_ILi0EEESX_EEEEENS5_IJNS4_10UnderscoreES10_S10_EEEEENS4_23SM90_TMA_LOAD_MULTICASTENS4_14ComposedLayoutINS4_7SwizzleILi1ELi4ELi3EEENS4_18smem_ptr_flag_bitsILi8EEENSU_INS5_IJSC_SI_EEENS5_IJSI_SB_EEEEEEEvNS4_8identityENS4_13SM90_TMA_LOADES1C_vS1D_EENS_8epilogue10collective6detail29Sm90TmaWarpSpecializedAdapterINS1H_15DefaultEpilogueISK_SL_SL_NS1G_6thread17LinearCombinationISK_Li1EffLNS1L_9ScaleType4KindE0ELNS_15FloatRoundStyleE2ESK_EENS1_15EpilogueDefaultEEEEEvvEEEEvNT_6ParamsE --------------------------
	.section	.nv.constant0._ZN7cutlass13device_kernelINS_4gemm6kernel13GemmUniversalIN4cute5tupleIJiiiiEEENS1_10collective13CollectiveMmaINS1_37MainloopSm90TmaGmmaWarpSpecializedFP8ILi18ENS5_IJNS4_1CILi1EEENSA_ILi8EEESB_EEENS1_35KernelTmaWarpSpecializedCooperativeEEENS5_IJNSA_ILi256EEENSA_ILi128EEENSA_ILi32EEEEEENS_12float_e4m3_tENS5_IJlSB_lEEESK_SL_NS4_8TiledMMAINS4_8MMA_AtomIJNS4_4SM904GMMA31MMA_64x128x32_F32E4M3E4M3_SS_TNILNSP_7ScaleInE1ELSR_1EEEEEENS4_6LayoutINS5_IJNSA_ILi2EEESB_SB_EEENS5_IJSB_NSA_ILi0EEESX_EEEEENS5_IJNS4_10UnderscoreES10_S10_EEEEENS4_23SM90_TMA_LOAD_MULTICASTENS4_14ComposedLayoutINS4_7SwizzleILi1ELi4ELi3EEENS4_18smem_ptr_flag_bitsILi8EEENSU_INS5_IJSC_SI_EEENS5_IJSI_SB_EEEEEEEvNS4_8identityENS4_13SM90_TMA_LOADES1C_vS1D_EENS_8epilogue10collective6detail29Sm90TmaWarpSpecializedAdapterINS1H_15DefaultEpilogueISK_SL_SL_NS1G_6thread17LinearCombinationISK_Li1EffLNS1L_9ScaleType4KindE0ELNS_15FloatRoundStyleE2ESK_EENS1_15EpilogueDefaultEEEEEvvEEEEvNT_6ParamsE,"a",@progbits
	.sectionflags	@""
	.align	4
.nv.constant0._ZN7cutlass13device_kernelINS_4gemm6kernel13GemmUniversalIN4cute5tupleIJiiiiEEENS1_10collective13CollectiveMmaINS1_37MainloopSm90TmaGmmaWarpSpecializedFP8ILi18ENS5_IJNS4_1CILi1EEENSA_ILi8EEESB_EEENS1_35KernelTmaWarpSpecializedCooperativeEEENS5_IJNSA_ILi256EEENSA_ILi128EEENSA_ILi32EEEEEENS_12float_e4m3_tENS5_IJlSB_lEEESK_SL_NS4_8TiledMMAINS4_8MMA_AtomIJNS4_4SM904GMMA31MMA_64x128x32_F32E4M3E4M3_SS_TNILNSP_7ScaleInE1ELSR_1EEEEEENS4_6LayoutINS5_IJNSA_ILi2EEESB_SB_EEENS5_IJSB_NSA_ILi0EEESX_EEEEENS5_IJNS4_10UnderscoreES10_S10_EEEEENS4_23SM90_TMA_LOAD_MULTICASTENS4_14ComposedLayoutINS4_7SwizzleILi1ELi4ELi3EEENS4_18smem_ptr_flag_bitsILi8EEENSU_INS5_IJSC_SI_EEENS5_IJSI_SB_EEEEEEEvNS4_8identityENS4_13SM90_TMA_LOADES1C_vS1D_EENS_8epilogue10collective6detail29Sm90TmaWarpSpecializedAdapterINS1H_15DefaultEpilogueISK_SL_SL_NS1G_6thread17LinearCombinationISK_Li1EffLNS1L_9ScaleType4KindE0ELNS_15FloatRoundStyleE2ESK_EENS1_15EpilogueDefaultEEEEEvvEEEEvNT_6ParamsE:
	.zero		1664


//--------------------- SYMBOLS --------------------------

	.type		.nv.reservedSmem.offset0,@object
	.size		.nv.reservedSmem.offset0,0x4
